//
// Generated by NVIDIA NVVM Compiler
//
// Compiler Build ID: CL-36424714
// Cuda compilation tools, release 13.0, V13.0.88
// Based on NVVM 20.0.0
//

.version 9.0
.target sm_100
.address_size 64

	// .globl	_Z10mysgemm_v4ILi128ELi128ELi8ELi8ELi8EEviiifPfS0_fS0_
// _ZZ10mysgemm_v4ILi128ELi128ELi8ELi8ELi8EEviiifPfS0_fS0_E2As has been demoted
// _ZZ10mysgemm_v4ILi128ELi128ELi8ELi8ELi8EEviiifPfS0_fS0_E2Bs has been demoted

.visible .entry _Z10mysgemm_v4ILi128ELi128ELi8ELi8ELi8EEviiifPfS0_fS0_(
	.param .u32 _Z10mysgemm_v4ILi128ELi128ELi8ELi8ELi8EEviiifPfS0_fS0__param_0,
	.param .u32 _Z10mysgemm_v4ILi128ELi128ELi8ELi8ELi8EEviiifPfS0_fS0__param_1,
	.param .u32 _Z10mysgemm_v4ILi128ELi128ELi8ELi8ELi8EEviiifPfS0_fS0__param_2,
	.param .f32 _Z10mysgemm_v4ILi128ELi128ELi8ELi8ELi8EEviiifPfS0_fS0__param_3,
	.param .u64 .ptr .align 1 _Z10mysgemm_v4ILi128ELi128ELi8ELi8ELi8EEviiifPfS0_fS0__param_4,
	.param .u64 .ptr .align 1 _Z10mysgemm_v4ILi128ELi128ELi8ELi8ELi8EEviiifPfS0_fS0__param_5,
	.param .f32 _Z10mysgemm_v4ILi128ELi128ELi8ELi8ELi8EEviiifPfS0_fS0__param_6,
	.param .u64 .ptr .align 1 _Z10mysgemm_v4ILi128ELi128ELi8ELi8ELi8EEviiifPfS0_fS0__param_7
)
{
	.reg .pred 	%p<3>;
	.reg .b32 	%r<67>;
	.reg .b32 	%f<1103>;
	.reg .b64 	%rd<84>;
	// demoted variable
	.shared .align 4 .b8 _ZZ10mysgemm_v4ILi128ELi128ELi8ELi8ELi8EEviiifPfS0_fS0_E2As[4096];
	// demoted variable
	.shared .align 4 .b8 _ZZ10mysgemm_v4ILi128ELi128ELi8ELi8ELi8EEviiifPfS0_fS0_E2Bs[4096];
	ld.param.u32 	%r8, [_Z10mysgemm_v4ILi128ELi128ELi8ELi8ELi8EEviiifPfS0_fS0__param_2];
	ld.param.u64 	%rd7, [_Z10mysgemm_v4ILi128ELi128ELi8ELi8ELi8EEviiifPfS0_fS0__param_4];
	ld.param.u64 	%rd8, [_Z10mysgemm_v4ILi128ELi128ELi8ELi8ELi8EEviiifPfS0_fS0__param_5];
	mov.u32 	%r9, %ctaid.x;
	mov.u32 	%r10, %ctaid.y;
	mov.u32 	%r1, %tid.x;
	shr.u32 	%r2, %r1, 1;
	shl.b32 	%r3, %r10, 7;
	shl.b32 	%r4, %r9, 7;
	setp.lt.s32 	%p1, %r8, 1;
	mov.f32 	%f1039, 0f00000000;
	mov.f32 	%f1040, %f1039;
	mov.f32 	%f1041, %f1039;
	mov.f32 	%f1042, %f1039;
	mov.f32 	%f1043, %f1039;
	mov.f32 	%f1044, %f1039;
	mov.f32 	%f1045, %f1039;
	mov.f32 	%f1046, %f1039;
	mov.f32 	%f1047, %f1039;
	mov.f32 	%f1048, %f1039;
	mov.f32 	%f1049, %f1039;
	mov.f32 	%f1050, %f1039;
	mov.f32 	%f1051, %f1039;
	mov.f32 	%f1052, %f1039;
	mov.f32 	%f1053, %f1039;
	mov.f32 	%f1054, %f1039;
	mov.f32 	%f1055, %f1039;
	mov.f32 	%f1056, %f1039;
	mov.f32 	%f1057, %f1039;
	mov.f32 	%f1058, %f1039;
	mov.f32 	%f1059, %f1039;
	mov.f32 	%f1060, %f1039;
	mov.f32 	%f1061, %f1039;
	mov.f32 	%f1062, %f1039;
	mov.f32 	%f1063, %f1039;
	mov.f32 	%f1064, %f1039;
	mov.f32 	%f1065, %f1039;
	mov.f32 	%f1066, %f1039;
	mov.f32 	%f1067, %f1039;
	mov.f32 	%f1068, %f1039;
	mov.f32 	%f1069, %f1039;
	mov.f32 	%f1070, %f1039;
	mov.f32 	%f1071, %f1039;
	mov.f32 	%f1072, %f1039;
	mov.f32 	%f1073, %f1039;
	mov.f32 	%f1074, %f1039;
	mov.f32 	%f1075, %f1039;
	mov.f32 	%f1076, %f1039;
	mov.f32 	%f1077, %f1039;
	mov.f32 	%f1078, %f1039;
	mov.f32 	%f1079, %f1039;
	mov.f32 	%f1080, %f1039;
	mov.f32 	%f1081, %f1039;
	mov.f32 	%f1082, %f1039;
	mov.f32 	%f1083, %f1039;
	mov.f32 	%f1084, %f1039;
	mov.f32 	%f1085, %f1039;
	mov.f32 	%f1086, %f1039;
	mov.f32 	%f1087, %f1039;
	mov.f32 	%f1088, %f1039;
	mov.f32 	%f1089, %f1039;
	mov.f32 	%f1090, %f1039;
	mov.f32 	%f1091, %f1039;
	mov.f32 	%f1092, %f1039;
	mov.f32 	%f1093, %f1039;
	mov.f32 	%f1094, %f1039;
	mov.f32 	%f1095, %f1039;
	mov.f32 	%f1096, %f1039;
	mov.f32 	%f1097, %f1039;
	mov.f32 	%f1098, %f1039;
	mov.f32 	%f1099, %f1039;
	mov.f32 	%f1100, %f1039;
	mov.f32 	%f1101, %f1039;
	mov.f32 	%f1102, %f1039;
	@%p1 bra 	$L__BB0_3;
	ld.param.u32 	%r64, [_Z10mysgemm_v4ILi128ELi128ELi8ELi8ELi8EEviiifPfS0_fS0__param_2];
	ld.param.u32 	%r61, [_Z10mysgemm_v4ILi128ELi128ELi8ELi8ELi8EEviiifPfS0_fS0__param_1];
	mul.lo.s32 	%r12, %r3, %r64;
	shl.b32 	%r13, %r1, 2;
	and.b32  	%r14, %r13, 124;
	shr.u32 	%r15, %r1, 5;
	and.b32  	%r16, %r13, 4;
	mad.lo.s32 	%r17, %r64, %r2, %r16;
	mad.lo.s32 	%r18, %r61, %r15, %r14;
	mul.wide.s32 	%rd10, %r12, 4;
	mul.wide.u32 	%rd11, %r17, 4;
	add.s64 	%rd12, %rd10, %rd11;
	cvta.to.global.u64 	%rd13, %rd7;
	add.s64 	%rd83, %rd13, %rd12;
	mul.wide.s32 	%rd14, %r18, 4;
	mul.wide.u32 	%rd15, %r4, 4;
	add.s64 	%rd16, %rd14, %rd15;
	cvta.to.global.u64 	%rd17, %rd8;
	add.s64 	%rd82, %rd17, %rd16;
	mov.b32 	%r66, 0;
	mov.f32 	%f1039, 0f00000000;
	shl.b32 	%r20, %r1, 11;
$L__BB0_2:
	ld.param.u32 	%r65, [_Z10mysgemm_v4ILi128ELi128ELi8ELi8ELi8EEviiifPfS0_fS0__param_2];
	ld.param.u32 	%r62, [_Z10mysgemm_v4ILi128ELi128ELi8ELi8ELi8EEviiifPfS0_fS0__param_1];
	ld.global.v4.f32 	{%f197, %f198, %f199, %f200}, [%rd83];
	shl.b32 	%r21, %r1, 1;
	or.b32  	%r22, %r20, %r21;
	and.b32  	%r23, %r22, 4092;
	mov.u32 	%r24, _ZZ10mysgemm_v4ILi128ELi128ELi8ELi8ELi8EEviiifPfS0_fS0_E2As;
	add.s32 	%r25, %r24, %r23;
	st.shared.f32 	[%r25], %f197;
	st.shared.f32 	[%r25+512], %f198;
	st.shared.f32 	[%r25+1024], %f199;
	st.shared.f32 	[%r25+1536], %f200;
	ld.global.v4.f32 	{%f201, %f202, %f203, %f204}, [%rd82];
	shl.b32 	%r26, %r1, 4;
	mov.u32 	%r27, _ZZ10mysgemm_v4ILi128ELi128ELi8ELi8ELi8EEviiifPfS0_fS0_E2Bs;
	add.s32 	%r28, %r27, %r26;
	st.shared.v4.f32 	[%r28], {%f201, %f202, %f203, %f204};
	bar.sync 	0;
	and.b32  	%r29, %r21, 2016;
	add.s32 	%r30, %r24, %r29;
	ld.shared.v4.f32 	{%f205, %f206, %f207, %f208}, [%r30];
	ld.shared.v4.f32 	{%f209, %f210, %f211, %f212}, [%r30+16];
	shl.b32 	%r31, %r1, 5;
	and.b32  	%r32, %r31, 480;
	add.s32 	%r33, %r27, %r32;
	ld.shared.v4.f32 	{%f213, %f214, %f215, %f216}, [%r33];
	ld.shared.v4.f32 	{%f217, %f218, %f219, %f220}, [%r33+16];
	fma.rn.f32 	%f221, %f205, %f213, %f1086;
	fma.rn.f32 	%f222, %f205, %f214, %f1085;
	fma.rn.f32 	%f223, %f205, %f215, %f1084;
	fma.rn.f32 	%f224, %f205, %f216, %f1083;
	fma.rn.f32 	%f225, %f205, %f217, %f1082;
	fma.rn.f32 	%f226, %f205, %f218, %f1081;
	fma.rn.f32 	%f227, %f205, %f219, %f1080;
	fma.rn.f32 	%f228, %f205, %f220, %f1079;
	fma.rn.f32 	%f229, %f206, %f213, %f1078;
	fma.rn.f32 	%f230, %f206, %f214, %f1077;
	fma.rn.f32 	%f231, %f206, %f215, %f1076;
	fma.rn.f32 	%f232, %f206, %f216, %f1075;
	fma.rn.f32 	%f233, %f206, %f217, %f1074;
	fma.rn.f32 	%f234, %f206, %f218, %f1073;
	fma.rn.f32 	%f235, %f206, %f219, %f1072;
	fma.rn.f32 	%f236, %f206, %f220, %f1071;
	fma.rn.f32 	%f237, %f207, %f213, %f1070;
	fma.rn.f32 	%f238, %f207, %f214, %f1069;
	fma.rn.f32 	%f239, %f207, %f215, %f1068;
	fma.rn.f32 	%f240, %f207, %f216, %f1067;
	fma.rn.f32 	%f241, %f207, %f217, %f1066;
	fma.rn.f32 	%f242, %f207, %f218, %f1065;
	fma.rn.f32 	%f243, %f207, %f219, %f1064;
	fma.rn.f32 	%f244, %f207, %f220, %f1063;
	fma.rn.f32 	%f245, %f208, %f213, %f1062;
	fma.rn.f32 	%f246, %f208, %f214, %f1061;
	fma.rn.f32 	%f247, %f208, %f215, %f1060;
	fma.rn.f32 	%f248, %f208, %f216, %f1059;
	fma.rn.f32 	%f249, %f208, %f217, %f1058;
	fma.rn.f32 	%f250, %f208, %f218, %f1057;
	fma.rn.f32 	%f251, %f208, %f219, %f1056;
	fma.rn.f32 	%f252, %f208, %f220, %f1055;
	fma.rn.f32 	%f253, %f209, %f213, %f1054;
	fma.rn.f32 	%f254, %f209, %f214, %f1053;
	fma.rn.f32 	%f255, %f209, %f215, %f1052;
	fma.rn.f32 	%f256, %f209, %f216, %f1051;
	fma.rn.f32 	%f257, %f209, %f217, %f1050;
	fma.rn.f32 	%f258, %f209, %f218, %f1049;
	fma.rn.f32 	%f259, %f209, %f219, %f1048;
	fma.rn.f32 	%f260, %f209, %f220, %f1047;
	fma.rn.f32 	%f261, %f210, %f213, %f1046;
	fma.rn.f32 	%f262, %f210, %f214, %f1045;
	fma.rn.f32 	%f263, %f210, %f215, %f1044;
	fma.rn.f32 	%f264, %f210, %f216, %f1043;
	fma.rn.f32 	%f265, %f210, %f217, %f1042;
	fma.rn.f32 	%f266, %f210, %f218, %f1041;
	fma.rn.f32 	%f267, %f210, %f219, %f1040;
	fma.rn.f32 	%f268, %f210, %f220, %f1039;
	fma.rn.f32 	%f269, %f211, %f213, %f1087;
	fma.rn.f32 	%f270, %f211, %f214, %f1088;
	fma.rn.f32 	%f271, %f211, %f215, %f1089;
	fma.rn.f32 	%f272, %f211, %f216, %f1090;
	fma.rn.f32 	%f273, %f211, %f217, %f1091;
	fma.rn.f32 	%f274, %f211, %f218, %f1092;
	fma.rn.f32 	%f275, %f211, %f219, %f1093;
	fma.rn.f32 	%f276, %f211, %f220, %f1094;
	fma.rn.f32 	%f277, %f212, %f213, %f1095;
	fma.rn.f32 	%f278, %f212, %f214, %f1096;
	fma.rn.f32 	%f279, %f212, %f215, %f1097;
	fma.rn.f32 	%f280, %f212, %f216, %f1098;
	fma.rn.f32 	%f281, %f212, %f217, %f1099;
	fma.rn.f32 	%f282, %f212, %f218, %f1100;
	fma.rn.f32 	%f283, %f212, %f219, %f1101;
	fma.rn.f32 	%f284, %f212, %f220, %f1102;
	ld.shared.v4.f32 	{%f285, %f286, %f287, %f288}, [%r30+512];
	ld.shared.v4.f32 	{%f289, %f290, %f291, %f292}, [%r30+528];
	ld.shared.v4.f32 	{%f293, %f294, %f295, %f296}, [%r33+512];
	ld.shared.v4.f32 	{%f297, %f298, %f299, %f300}, [%r33+528];
	fma.rn.f32 	%f301, %f285, %f293, %f221;
	fma.rn.f32 	%f302, %f285, %f294, %f222;
	fma.rn.f32 	%f303, %f285, %f295, %f223;
	fma.rn.f32 	%f304, %f285, %f296, %f224;
	fma.rn.f32 	%f305, %f285, %f297, %f225;
	fma.rn.f32 	%f306, %f285, %f298, %f226;
	fma.rn.f32 	%f307, %f285, %f299, %f227;
	fma.rn.f32 	%f308, %f285, %f300, %f228;
	fma.rn.f32 	%f309, %f286, %f293, %f229;
	fma.rn.f32 	%f310, %f286, %f294, %f230;
	fma.rn.f32 	%f311, %f286, %f295, %f231;
	fma.rn.f32 	%f312, %f286, %f296, %f232;
	fma.rn.f32 	%f313, %f286, %f297, %f233;
	fma.rn.f32 	%f314, %f286, %f298, %f234;
	fma.rn.f32 	%f315, %f286, %f299, %f235;
	fma.rn.f32 	%f316, %f286, %f300, %f236;
	fma.rn.f32 	%f317, %f287, %f293, %f237;
	fma.rn.f32 	%f318, %f287, %f294, %f238;
	fma.rn.f32 	%f319, %f287, %f295, %f239;
	fma.rn.f32 	%f320, %f287, %f296, %f240;
	fma.rn.f32 	%f321, %f287, %f297, %f241;
	fma.rn.f32 	%f322, %f287, %f298, %f242;
	fma.rn.f32 	%f323, %f287, %f299, %f243;
	fma.rn.f32 	%f324, %f287, %f300, %f244;
	fma.rn.f32 	%f325, %f288, %f293, %f245;
	fma.rn.f32 	%f326, %f288, %f294, %f246;
	fma.rn.f32 	%f327, %f288, %f295, %f247;
	fma.rn.f32 	%f328, %f288, %f296, %f248;
	fma.rn.f32 	%f329, %f288, %f297, %f249;
	fma.rn.f32 	%f330, %f288, %f298, %f250;
	fma.rn.f32 	%f331, %f288, %f299, %f251;
	fma.rn.f32 	%f332, %f288, %f300, %f252;
	fma.rn.f32 	%f333, %f289, %f293, %f253;
	fma.rn.f32 	%f334, %f289, %f294, %f254;
	fma.rn.f32 	%f335, %f289, %f295, %f255;
	fma.rn.f32 	%f336, %f289, %f296, %f256;
	fma.rn.f32 	%f337, %f289, %f297, %f257;
	fma.rn.f32 	%f338, %f289, %f298, %f258;
	fma.rn.f32 	%f339, %f289, %f299, %f259;
	fma.rn.f32 	%f340, %f289, %f300, %f260;
	fma.rn.f32 	%f341, %f290, %f293, %f261;
	fma.rn.f32 	%f342, %f290, %f294, %f262;
	fma.rn.f32 	%f343, %f290, %f295, %f263;
	fma.rn.f32 	%f344, %f290, %f296, %f264;
	fma.rn.f32 	%f345, %f290, %f297, %f265;
	fma.rn.f32 	%f346, %f290, %f298, %f266;
	fma.rn.f32 	%f347, %f290, %f299, %f267;
	fma.rn.f32 	%f348, %f290, %f300, %f268;
	fma.rn.f32 	%f349, %f291, %f293, %f269;
	fma.rn.f32 	%f350, %f291, %f294, %f270;
	fma.rn.f32 	%f351, %f291, %f295, %f271;
	fma.rn.f32 	%f352, %f291, %f296, %f272;
	fma.rn.f32 	%f353, %f291, %f297, %f273;
	fma.rn.f32 	%f354, %f291, %f298, %f274;
	fma.rn.f32 	%f355, %f291, %f299, %f275;
	fma.rn.f32 	%f356, %f291, %f300, %f276;
	fma.rn.f32 	%f357, %f292, %f293, %f277;
	fma.rn.f32 	%f358, %f292, %f294, %f278;
	fma.rn.f32 	%f359, %f292, %f295, %f279;
	fma.rn.f32 	%f360, %f292, %f296, %f280;
	fma.rn.f32 	%f361, %f292, %f297, %f281;
	fma.rn.f32 	%f362, %f292, %f298, %f282;
	fma.rn.f32 	%f363, %f292, %f299, %f283;
	fma.rn.f32 	%f364, %f292, %f300, %f284;
	ld.shared.v4.f32 	{%f365, %f366, %f367, %f368}, [%r30+1024];
	ld.shared.v4.f32 	{%f369, %f370, %f371, %f372}, [%r30+1040];
	ld.shared.v4.f32 	{%f373, %f374, %f375, %f376}, [%r33+1024];
	ld.shared.v4.f32 	{%f377, %f378, %f379, %f380}, [%r33+1040];
	fma.rn.f32 	%f381, %f365, %f373, %f301;
	fma.rn.f32 	%f382, %f365, %f374, %f302;
	fma.rn.f32 	%f383, %f365, %f375, %f303;
	fma.rn.f32 	%f384, %f365, %f376, %f304;
	fma.rn.f32 	%f385, %f365, %f377, %f305;
	fma.rn.f32 	%f386, %f365, %f378, %f306;
	fma.rn.f32 	%f387, %f365, %f379, %f307;
	fma.rn.f32 	%f388, %f365, %f380, %f308;
	fma.rn.f32 	%f389, %f366, %f373, %f309;
	fma.rn.f32 	%f390, %f366, %f374, %f310;
	fma.rn.f32 	%f391, %f366, %f375, %f311;
	fma.rn.f32 	%f392, %f366, %f376, %f312;
	fma.rn.f32 	%f393, %f366, %f377, %f313;
	fma.rn.f32 	%f394, %f366, %f378, %f314;
	fma.rn.f32 	%f395, %f366, %f379, %f315;
	fma.rn.f32 	%f396, %f366, %f380, %f316;
	fma.rn.f32 	%f397, %f367, %f373, %f317;
	fma.rn.f32 	%f398, %f367, %f374, %f318;
	fma.rn.f32 	%f399, %f367, %f375, %f319;
	fma.rn.f32 	%f400, %f367, %f376, %f320;
	fma.rn.f32 	%f401, %f367, %f377, %f321;
	fma.rn.f32 	%f402, %f367, %f378, %f322;
	fma.rn.f32 	%f403, %f367, %f379, %f323;
	fma.rn.f32 	%f404, %f367, %f380, %f324;
	fma.rn.f32 	%f405, %f368, %f373, %f325;
	fma.rn.f32 	%f406, %f368, %f374, %f326;
	fma.rn.f32 	%f407, %f368, %f375, %f327;
	fma.rn.f32 	%f408, %f368, %f376, %f328;
	fma.rn.f32 	%f409, %f368, %f377, %f329;
	fma.rn.f32 	%f410, %f368, %f378, %f330;
	fma.rn.f32 	%f411, %f368, %f379, %f331;
	fma.rn.f32 	%f412, %f368, %f380, %f332;
	fma.rn.f32 	%f413, %f369, %f373, %f333;
	fma.rn.f32 	%f414, %f369, %f374, %f334;
	fma.rn.f32 	%f415, %f369, %f375, %f335;
	fma.rn.f32 	%f416, %f369, %f376, %f336;
	fma.rn.f32 	%f417, %f369, %f377, %f337;
	fma.rn.f32 	%f418, %f369, %f378, %f338;
	fma.rn.f32 	%f419, %f369, %f379, %f339;
	fma.rn.f32 	%f420, %f369, %f380, %f340;
	fma.rn.f32 	%f421, %f370, %f373, %f341;
	fma.rn.f32 	%f422, %f370, %f374, %f342;
	fma.rn.f32 	%f423, %f370, %f375, %f343;
	fma.rn.f32 	%f424, %f370, %f376, %f344;
	fma.rn.f32 	%f425, %f370, %f377, %f345;
	fma.rn.f32 	%f426, %f370, %f378, %f346;
	fma.rn.f32 	%f427, %f370, %f379, %f347;
	fma.rn.f32 	%f428, %f370, %f380, %f348;
	fma.rn.f32 	%f429, %f371, %f373, %f349;
	fma.rn.f32 	%f430, %f371, %f374, %f350;
	fma.rn.f32 	%f431, %f371, %f375, %f351;
	fma.rn.f32 	%f432, %f371, %f376, %f352;
	fma.rn.f32 	%f433, %f371, %f377, %f353;
	fma.rn.f32 	%f434, %f371, %f378, %f354;
	fma.rn.f32 	%f435, %f371, %f379, %f355;
	fma.rn.f32 	%f436, %f371, %f380, %f356;
	fma.rn.f32 	%f437, %f372, %f373, %f357;
	fma.rn.f32 	%f438, %f372, %f374, %f358;
	fma.rn.f32 	%f439, %f372, %f375, %f359;
	fma.rn.f32 	%f440, %f372, %f376, %f360;
	fma.rn.f32 	%f441, %f372, %f377, %f361;
	fma.rn.f32 	%f442, %f372, %f378, %f362;
	fma.rn.f32 	%f443, %f372, %f379, %f363;
	fma.rn.f32 	%f444, %f372, %f380, %f364;
	ld.shared.v4.f32 	{%f445, %f446, %f447, %f448}, [%r30+1536];
	ld.shared.v4.f32 	{%f449, %f450, %f451, %f452}, [%r30+1552];
	ld.shared.v4.f32 	{%f453, %f454, %f455, %f456}, [%r33+1536];
	ld.shared.v4.f32 	{%f457, %f458, %f459, %f460}, [%r33+1552];
	fma.rn.f32 	%f461, %f445, %f453, %f381;
	fma.rn.f32 	%f462, %f445, %f454, %f382;
	fma.rn.f32 	%f463, %f445, %f455, %f383;
	fma.rn.f32 	%f464, %f445, %f456, %f384;
	fma.rn.f32 	%f465, %f445, %f457, %f385;
	fma.rn.f32 	%f466, %f445, %f458, %f386;
	fma.rn.f32 	%f467, %f445, %f459, %f387;
	fma.rn.f32 	%f468, %f445, %f460, %f388;
	fma.rn.f32 	%f469, %f446, %f453, %f389;
	fma.rn.f32 	%f470, %f446, %f454, %f390;
	fma.rn.f32 	%f471, %f446, %f455, %f391;
	fma.rn.f32 	%f472, %f446, %f456, %f392;
	fma.rn.f32 	%f473, %f446, %f457, %f393;
	fma.rn.f32 	%f474, %f446, %f458, %f394;
	fma.rn.f32 	%f475, %f446, %f459, %f395;
	fma.rn.f32 	%f476, %f446, %f460, %f396;
	fma.rn.f32 	%f477, %f447, %f453, %f397;
	fma.rn.f32 	%f478, %f447, %f454, %f398;
	fma.rn.f32 	%f479, %f447, %f455, %f399;
	fma.rn.f32 	%f480, %f447, %f456, %f400;
	fma.rn.f32 	%f481, %f447, %f457, %f401;
	fma.rn.f32 	%f482, %f447, %f458, %f402;
	fma.rn.f32 	%f483, %f447, %f459, %f403;
	fma.rn.f32 	%f484, %f447, %f460, %f404;
	fma.rn.f32 	%f485, %f448, %f453, %f405;
	fma.rn.f32 	%f486, %f448, %f454, %f406;
	fma.rn.f32 	%f487, %f448, %f455, %f407;
	fma.rn.f32 	%f488, %f448, %f456, %f408;
	fma.rn.f32 	%f489, %f448, %f457, %f409;
	fma.rn.f32 	%f490, %f448, %f458, %f410;
	fma.rn.f32 	%f491, %f448, %f459, %f411;
	fma.rn.f32 	%f492, %f448, %f460, %f412;
	fma.rn.f32 	%f493, %f449, %f453, %f413;
	fma.rn.f32 	%f494, %f449, %f454, %f414;
	fma.rn.f32 	%f495, %f449, %f455, %f415;
	fma.rn.f32 	%f496, %f449, %f456, %f416;
	fma.rn.f32 	%f497, %f449, %f457, %f417;
	fma.rn.f32 	%f498, %f449, %f458, %f418;
	fma.rn.f32 	%f499, %f449, %f459, %f419;
	fma.rn.f32 	%f500, %f449, %f460, %f420;
	fma.rn.f32 	%f501, %f450, %f453, %f421;
	fma.rn.f32 	%f502, %f450, %f454, %f422;
	fma.rn.f32 	%f503, %f450, %f455, %f423;
	fma.rn.f32 	%f504, %f450, %f456, %f424;
	fma.rn.f32 	%f505, %f450, %f457, %f425;
	fma.rn.f32 	%f506, %f450, %f458, %f426;
	fma.rn.f32 	%f507, %f450, %f459, %f427;
	fma.rn.f32 	%f508, %f450, %f460, %f428;
	fma.rn.f32 	%f509, %f451, %f453, %f429;
	fma.rn.f32 	%f510, %f451, %f454, %f430;
	fma.rn.f32 	%f511, %f451, %f455, %f431;
	fma.rn.f32 	%f512, %f451, %f456, %f432;
	fma.rn.f32 	%f513, %f451, %f457, %f433;
	fma.rn.f32 	%f514, %f451, %f458, %f434;
	fma.rn.f32 	%f515, %f451, %f459, %f435;
	fma.rn.f32 	%f516, %f451, %f460, %f436;
	fma.rn.f32 	%f517, %f452, %f453, %f437;
	fma.rn.f32 	%f518, %f452, %f454, %f438;
	fma.rn.f32 	%f519, %f452, %f455, %f439;
	fma.rn.f32 	%f520, %f452, %f456, %f440;
	fma.rn.f32 	%f521, %f452, %f457, %f441;
	fma.rn.f32 	%f522, %f452, %f458, %f442;
	fma.rn.f32 	%f523, %f452, %f459, %f443;
	fma.rn.f32 	%f524, %f452, %f460, %f444;
	ld.shared.v4.f32 	{%f525, %f526, %f527, %f528}, [%r30+2048];
	ld.shared.v4.f32 	{%f529, %f530, %f531, %f532}, [%r30+2064];
	ld.shared.v4.f32 	{%f533, %f534, %f535, %f536}, [%r33+2048];
	ld.shared.v4.f32 	{%f537, %f538, %f539, %f540}, [%r33+2064];
	fma.rn.f32 	%f541, %f525, %f533, %f461;
	fma.rn.f32 	%f542, %f525, %f534, %f462;
	fma.rn.f32 	%f543, %f525, %f535, %f463;
	fma.rn.f32 	%f544, %f525, %f536, %f464;
	fma.rn.f32 	%f545, %f525, %f537, %f465;
	fma.rn.f32 	%f546, %f525, %f538, %f466;
	fma.rn.f32 	%f547, %f525, %f539, %f467;
	fma.rn.f32 	%f548, %f525, %f540, %f468;
	fma.rn.f32 	%f549, %f526, %f533, %f469;
	fma.rn.f32 	%f550, %f526, %f534, %f470;
	fma.rn.f32 	%f551, %f526, %f535, %f471;
	fma.rn.f32 	%f552, %f526, %f536, %f472;
	fma.rn.f32 	%f553, %f526, %f537, %f473;
	fma.rn.f32 	%f554, %f526, %f538, %f474;
	fma.rn.f32 	%f555, %f526, %f539, %f475;
	fma.rn.f32 	%f556, %f526, %f540, %f476;
	fma.rn.f32 	%f557, %f527, %f533, %f477;
	fma.rn.f32 	%f558, %f527, %f534, %f478;
	fma.rn.f32 	%f559, %f527, %f535, %f479;
	fma.rn.f32 	%f560, %f527, %f536, %f480;
	fma.rn.f32 	%f561, %f527, %f537, %f481;
	fma.rn.f32 	%f562, %f527, %f538, %f482;
	fma.rn.f32 	%f563, %f527, %f539, %f483;
	fma.rn.f32 	%f564, %f527, %f540, %f484;
	fma.rn.f32 	%f565, %f528, %f533, %f485;
	fma.rn.f32 	%f566, %f528, %f534, %f486;
	fma.rn.f32 	%f567, %f528, %f535, %f487;
	fma.rn.f32 	%f568, %f528, %f536, %f488;
	fma.rn.f32 	%f569, %f528, %f537, %f489;
	fma.rn.f32 	%f570, %f528, %f538, %f490;
	fma.rn.f32 	%f571, %f528, %f539, %f491;
	fma.rn.f32 	%f572, %f528, %f540, %f492;
	fma.rn.f32 	%f573, %f529, %f533, %f493;
	fma.rn.f32 	%f574, %f529, %f534, %f494;
	fma.rn.f32 	%f575, %f529, %f535, %f495;
	fma.rn.f32 	%f576, %f529, %f536, %f496;
	fma.rn.f32 	%f577, %f529, %f537, %f497;
	fma.rn.f32 	%f578, %f529, %f538, %f498;
	fma.rn.f32 	%f579, %f529, %f539, %f499;
	fma.rn.f32 	%f580, %f529, %f540, %f500;
	fma.rn.f32 	%f581, %f530, %f533, %f501;
	fma.rn.f32 	%f582, %f530, %f534, %f502;
	fma.rn.f32 	%f583, %f530, %f535, %f503;
	fma.rn.f32 	%f584, %f530, %f536, %f504;
	fma.rn.f32 	%f585, %f530, %f537, %f505;
	fma.rn.f32 	%f586, %f530, %f538, %f506;
	fma.rn.f32 	%f587, %f530, %f539, %f507;
	fma.rn.f32 	%f588, %f530, %f540, %f508;
	fma.rn.f32 	%f589, %f531, %f533, %f509;
	fma.rn.f32 	%f590, %f531, %f534, %f510;
	fma.rn.f32 	%f591, %f531, %f535, %f511;
	fma.rn.f32 	%f592, %f531, %f536, %f512;
	fma.rn.f32 	%f593, %f531, %f537, %f513;
	fma.rn.f32 	%f594, %f531, %f538, %f514;
	fma.rn.f32 	%f595, %f531, %f539, %f515;
	fma.rn.f32 	%f596, %f531, %f540, %f516;
	fma.rn.f32 	%f597, %f532, %f533, %f517;
	fma.rn.f32 	%f598, %f532, %f534, %f518;
	fma.rn.f32 	%f599, %f532, %f535, %f519;
	fma.rn.f32 	%f600, %f532, %f536, %f520;
	fma.rn.f32 	%f601, %f532, %f537, %f521;
	fma.rn.f32 	%f602, %f532, %f538, %f522;
	fma.rn.f32 	%f603, %f532, %f539, %f523;
	fma.rn.f32 	%f604, %f532, %f540, %f524;
	ld.shared.v4.f32 	{%f605, %f606, %f607, %f608}, [%r30+2560];
	ld.shared.v4.f32 	{%f609, %f610, %f611, %f612}, [%r30+2576];
	ld.shared.v4.f32 	{%f613, %f614, %f615, %f616}, [%r33+2560];
	ld.shared.v4.f32 	{%f617, %f618, %f619, %f620}, [%r33+2576];
	fma.rn.f32 	%f621, %f605, %f613, %f541;
	fma.rn.f32 	%f622, %f605, %f614, %f542;
	fma.rn.f32 	%f623, %f605, %f615, %f543;
	fma.rn.f32 	%f624, %f605, %f616, %f544;
	fma.rn.f32 	%f625, %f605, %f617, %f545;
	fma.rn.f32 	%f626, %f605, %f618, %f546;
	fma.rn.f32 	%f627, %f605, %f619, %f547;
	fma.rn.f32 	%f628, %f605, %f620, %f548;
	fma.rn.f32 	%f629, %f606, %f613, %f549;
	fma.rn.f32 	%f630, %f606, %f614, %f550;
	fma.rn.f32 	%f631, %f606, %f615, %f551;
	fma.rn.f32 	%f632, %f606, %f616, %f552;
	fma.rn.f32 	%f633, %f606, %f617, %f553;
	fma.rn.f32 	%f634, %f606, %f618, %f554;
	fma.rn.f32 	%f635, %f606, %f619, %f555;
	fma.rn.f32 	%f636, %f606, %f620, %f556;
	fma.rn.f32 	%f637, %f607, %f613, %f557;
	fma.rn.f32 	%f638, %f607, %f614, %f558;
	fma.rn.f32 	%f639, %f607, %f615, %f559;
	fma.rn.f32 	%f640, %f607, %f616, %f560;
	fma.rn.f32 	%f641, %f607, %f617, %f561;
	fma.rn.f32 	%f642, %f607, %f618, %f562;
	fma.rn.f32 	%f643, %f607, %f619, %f563;
	fma.rn.f32 	%f644, %f607, %f620, %f564;
	fma.rn.f32 	%f645, %f608, %f613, %f565;
	fma.rn.f32 	%f646, %f608, %f614, %f566;
	fma.rn.f32 	%f647, %f608, %f615, %f567;
	fma.rn.f32 	%f648, %f608, %f616, %f568;
	fma.rn.f32 	%f649, %f608, %f617, %f569;
	fma.rn.f32 	%f650, %f608, %f618, %f570;
	fma.rn.f32 	%f651, %f608, %f619, %f571;
	fma.rn.f32 	%f652, %f608, %f620, %f572;
	fma.rn.f32 	%f653, %f609, %f613, %f573;
	fma.rn.f32 	%f654, %f609, %f614, %f574;
	fma.rn.f32 	%f655, %f609, %f615, %f575;
	fma.rn.f32 	%f656, %f609, %f616, %f576;
	fma.rn.f32 	%f657, %f609, %f617, %f577;
	fma.rn.f32 	%f658, %f609, %f618, %f578;
	fma.rn.f32 	%f659, %f609, %f619, %f579;
	fma.rn.f32 	%f660, %f609, %f620, %f580;
	fma.rn.f32 	%f661, %f610, %f613, %f581;
	fma.rn.f32 	%f662, %f610, %f614, %f582;
	fma.rn.f32 	%f663, %f610, %f615, %f583;
	fma.rn.f32 	%f664, %f610, %f616, %f584;
	fma.rn.f32 	%f665, %f610, %f617, %f585;
	fma.rn.f32 	%f666, %f610, %f618, %f586;
	fma.rn.f32 	%f667, %f610, %f619, %f587;
	fma.rn.f32 	%f668, %f610, %f620, %f588;
	fma.rn.f32 	%f669, %f611, %f613, %f589;
	fma.rn.f32 	%f670, %f611, %f614, %f590;
	fma.rn.f32 	%f671, %f611, %f615, %f591;
	fma.rn.f32 	%f672, %f611, %f616, %f592;
	fma.rn.f32 	%f673, %f611, %f617, %f593;
	fma.rn.f32 	%f674, %f611, %f618, %f594;
	fma.rn.f32 	%f675, %f611, %f619, %f595;
	fma.rn.f32 	%f676, %f611, %f620, %f596;
	fma.rn.f32 	%f677, %f612, %f613, %f597;
	fma.rn.f32 	%f678, %f612, %f614, %f598;
	fma.rn.f32 	%f679, %f612, %f615, %f599;
	fma.rn.f32 	%f680, %f612, %f616, %f600;
	fma.rn.f32 	%f681, %f612, %f617, %f601;
	fma.rn.f32 	%f682, %f612, %f618, %f602;
	fma.rn.f32 	%f683, %f612, %f619, %f603;
	fma.rn.f32 	%f684, %f612, %f620, %f604;
	ld.shared.v4.f32 	{%f685, %f686, %f687, %f688}, [%r30+3072];
	ld.shared.v4.f32 	{%f689, %f690, %f691, %f692}, [%r30+3088];
	ld.shared.v4.f32 	{%f693, %f694, %f695, %f696}, [%r33+3072];
	ld.shared.v4.f32 	{%f697, %f698, %f699, %f700}, [%r33+3088];
	fma.rn.f32 	%f701, %f685, %f693, %f621;
	fma.rn.f32 	%f702, %f685, %f694, %f622;
	fma.rn.f32 	%f703, %f685, %f695, %f623;
	fma.rn.f32 	%f704, %f685, %f696, %f624;
	fma.rn.f32 	%f705, %f685, %f697, %f625;
	fma.rn.f32 	%f706, %f685, %f698, %f626;
	fma.rn.f32 	%f707, %f685, %f699, %f627;
	fma.rn.f32 	%f708, %f685, %f700, %f628;
	fma.rn.f32 	%f709, %f686, %f693, %f629;
	fma.rn.f32 	%f710, %f686, %f694, %f630;
	fma.rn.f32 	%f711, %f686, %f695, %f631;
	fma.rn.f32 	%f712, %f686, %f696, %f632;
	fma.rn.f32 	%f713, %f686, %f697, %f633;
	fma.rn.f32 	%f714, %f686, %f698, %f634;
	fma.rn.f32 	%f715, %f686, %f699, %f635;
	fma.rn.f32 	%f716, %f686, %f700, %f636;
	fma.rn.f32 	%f717, %f687, %f693, %f637;
	fma.rn.f32 	%f718, %f687, %f694, %f638;
	fma.rn.f32 	%f719, %f687, %f695, %f639;
	fma.rn.f32 	%f720, %f687, %f696, %f640;
	fma.rn.f32 	%f721, %f687, %f697, %f641;
	fma.rn.f32 	%f722, %f687, %f698, %f642;
	fma.rn.f32 	%f723, %f687, %f699, %f643;
	fma.rn.f32 	%f724, %f687, %f700, %f644;
	fma.rn.f32 	%f725, %f688, %f693, %f645;
	fma.rn.f32 	%f726, %f688, %f694, %f646;
	fma.rn.f32 	%f727, %f688, %f695, %f647;
	fma.rn.f32 	%f728, %f688, %f696, %f648;
	fma.rn.f32 	%f729, %f688, %f697, %f649;
	fma.rn.f32 	%f730, %f688, %f698, %f650;
	fma.rn.f32 	%f731, %f688, %f699, %f651;
	fma.rn.f32 	%f732, %f688, %f700, %f652;
	fma.rn.f32 	%f733, %f689, %f693, %f653;
	fma.rn.f32 	%f734, %f689, %f694, %f654;
	fma.rn.f32 	%f735, %f689, %f695, %f655;
	fma.rn.f32 	%f736, %f689, %f696, %f656;
	fma.rn.f32 	%f737, %f689, %f697, %f657;
	fma.rn.f32 	%f738, %f689, %f698, %f658;
	fma.rn.f32 	%f739, %f689, %f699, %f659;
	fma.rn.f32 	%f740, %f689, %f700, %f660;
	fma.rn.f32 	%f741, %f690, %f693, %f661;
	fma.rn.f32 	%f742, %f690, %f694, %f662;
	fma.rn.f32 	%f743, %f690, %f695, %f663;
	fma.rn.f32 	%f744, %f690, %f696, %f664;
	fma.rn.f32 	%f745, %f690, %f697, %f665;
	fma.rn.f32 	%f746, %f690, %f698, %f666;
	fma.rn.f32 	%f747, %f690, %f699, %f667;
	fma.rn.f32 	%f748, %f690, %f700, %f668;
	fma.rn.f32 	%f749, %f691, %f693, %f669;
	fma.rn.f32 	%f750, %f691, %f694, %f670;
	fma.rn.f32 	%f751, %f691, %f695, %f671;
	fma.rn.f32 	%f752, %f691, %f696, %f672;
	fma.rn.f32 	%f753, %f691, %f697, %f673;
	fma.rn.f32 	%f754, %f691, %f698, %f674;
	fma.rn.f32 	%f755, %f691, %f699, %f675;
	fma.rn.f32 	%f756, %f691, %f700, %f676;
	fma.rn.f32 	%f757, %f692, %f693, %f677;
	fma.rn.f32 	%f758, %f692, %f694, %f678;
	fma.rn.f32 	%f759, %f692, %f695, %f679;
	fma.rn.f32 	%f760, %f692, %f696, %f680;
	fma.rn.f32 	%f761, %f692, %f697, %f681;
	fma.rn.f32 	%f762, %f692, %f698, %f682;
	fma.rn.f32 	%f763, %f692, %f699, %f683;
	fma.rn.f32 	%f764, %f692, %f700, %f684;
	ld.shared.v4.f32 	{%f765, %f766, %f767, %f768}, [%r30+3584];
	ld.shared.v4.f32 	{%f769, %f770, %f771, %f772}, [%r30+3600];
	ld.shared.v4.f32 	{%f773, %f774, %f775, %f776}, [%r33+3584];
	ld.shared.v4.f32 	{%f777, %f778, %f779, %f780}, [%r33+3600];
	fma.rn.f32 	%f1086, %f765, %f773, %f701;
	fma.rn.f32 	%f1085, %f765, %f774, %f702;
	fma.rn.f32 	%f1084, %f765, %f775, %f703;
	fma.rn.f32 	%f1083, %f765, %f776, %f704;
	fma.rn.f32 	%f1082, %f765, %f777, %f705;
	fma.rn.f32 	%f1081, %f765, %f778, %f706;
	fma.rn.f32 	%f1080, %f765, %f779, %f707;
	fma.rn.f32 	%f1079, %f765, %f780, %f708;
	fma.rn.f32 	%f1078, %f766, %f773, %f709;
	fma.rn.f32 	%f1077, %f766, %f774, %f710;
	fma.rn.f32 	%f1076, %f766, %f775, %f711;
	fma.rn.f32 	%f1075, %f766, %f776, %f712;
	fma.rn.f32 	%f1074, %f766, %f777, %f713;
	fma.rn.f32 	%f1073, %f766, %f778, %f714;
	fma.rn.f32 	%f1072, %f766, %f779, %f715;
	fma.rn.f32 	%f1071, %f766, %f780, %f716;
	fma.rn.f32 	%f1070, %f767, %f773, %f717;
	fma.rn.f32 	%f1069, %f767, %f774, %f718;
	fma.rn.f32 	%f1068, %f767, %f775, %f719;
	fma.rn.f32 	%f1067, %f767, %f776, %f720;
	fma.rn.f32 	%f1066, %f767, %f777, %f721;
	fma.rn.f32 	%f1065, %f767, %f778, %f722;
	fma.rn.f32 	%f1064, %f767, %f779, %f723;
	fma.rn.f32 	%f1063, %f767, %f780, %f724;
	fma.rn.f32 	%f1062, %f768, %f773, %f725;
	fma.rn.f32 	%f1061, %f768, %f774, %f726;
	fma.rn.f32 	%f1060, %f768, %f775, %f727;
	fma.rn.f32 	%f1059, %f768, %f776, %f728;
	fma.rn.f32 	%f1058, %f768, %f777, %f729;
	fma.rn.f32 	%f1057, %f768, %f778, %f730;
	fma.rn.f32 	%f1056, %f768, %f779, %f731;
	fma.rn.f32 	%f1055, %f768, %f780, %f732;
	fma.rn.f32 	%f1054, %f769, %f773, %f733;
	fma.rn.f32 	%f1053, %f769, %f774, %f734;
	fma.rn.f32 	%f1052, %f769, %f775, %f735;
	fma.rn.f32 	%f1051, %f769, %f776, %f736;
	fma.rn.f32 	%f1050, %f769, %f777, %f737;
	fma.rn.f32 	%f1049, %f769, %f778, %f738;
	fma.rn.f32 	%f1048, %f769, %f779, %f739;
	fma.rn.f32 	%f1047, %f769, %f780, %f740;
	fma.rn.f32 	%f1046, %f770, %f773, %f741;
	fma.rn.f32 	%f1045, %f770, %f774, %f742;
	fma.rn.f32 	%f1044, %f770, %f775, %f743;
	fma.rn.f32 	%f1043, %f770, %f776, %f744;
	fma.rn.f32 	%f1042, %f770, %f777, %f745;
	fma.rn.f32 	%f1041, %f770, %f778, %f746;
	fma.rn.f32 	%f1040, %f770, %f779, %f747;
	fma.rn.f32 	%f1039, %f770, %f780, %f748;
	fma.rn.f32 	%f1087, %f771, %f773, %f749;
	fma.rn.f32 	%f1088, %f771, %f774, %f750;
	fma.rn.f32 	%f1089, %f771, %f775, %f751;
	fma.rn.f32 	%f1090, %f771, %f776, %f752;
	fma.rn.f32 	%f1091, %f771, %f777, %f753;
	fma.rn.f32 	%f1092, %f771, %f778, %f754;
	fma.rn.f32 	%f1093, %f771, %f779, %f755;
	fma.rn.f32 	%f1094, %f771, %f780, %f756;
	fma.rn.f32 	%f1095, %f772, %f773, %f757;
	fma.rn.f32 	%f1096, %f772, %f774, %f758;
	fma.rn.f32 	%f1097, %f772, %f775, %f759;
	fma.rn.f32 	%f1098, %f772, %f776, %f760;
	fma.rn.f32 	%f1099, %f772, %f777, %f761;
	fma.rn.f32 	%f1100, %f772, %f778, %f762;
	fma.rn.f32 	%f1101, %f772, %f779, %f763;
	fma.rn.f32 	%f1102, %f772, %f780, %f764;
	bar.sync 	0;
	add.s32 	%r66, %r66, 8;
	add.s64 	%rd83, %rd83, 32;
	shl.b32 	%r34, %r62, 3;
	mul.wide.s32 	%rd18, %r34, 4;
	add.s64 	%rd82, %rd82, %rd18;
	setp.lt.s32 	%p2, %r66, %r65;
	@%p2 bra 	$L__BB0_2;
$L__BB0_3:
	ld.param.u64 	%rd81, [_Z10mysgemm_v4ILi128ELi128ELi8ELi8ELi8EEviiifPfS0_fS0__param_7];
	ld.param.f32 	%f974, [_Z10mysgemm_v4ILi128ELi128ELi8ELi8ELi8EEviiifPfS0_fS0__param_6];
	ld.param.f32 	%f973, [_Z10mysgemm_v4ILi128ELi128ELi8ELi8ELi8EEviiifPfS0_fS0__param_3];
	ld.param.u32 	%r63, [_Z10mysgemm_v4ILi128ELi128ELi8ELi8ELi8EEviiifPfS0_fS0__param_1];
	mov.u32 	%r35, %ctaid.y;
	mul.lo.s32 	%r36, %r35, %r63;
	shl.b32 	%r37, %r36, 7;
	mov.u32 	%r38, %ctaid.x;
	shl.b32 	%r39, %r38, 7;
	add.s32 	%r40, %r37, %r39;
	cvt.s64.s32 	%rd19, %r40;
	cvta.to.global.u64 	%rd20, %rd81;
	mov.u32 	%r41, %tid.x;
	shr.u32 	%r42, %r41, 1;
	and.b32  	%r43, %r42, 504;
	shl.b32 	%r44, %r41, 3;
	and.b32  	%r45, %r44, 120;
	mad.lo.s32 	%r46, %r43, %r63, %r45;
	cvt.s64.s32 	%rd21, %r46;
	add.s64 	%rd22, %rd21, %rd19;
	shl.b64 	%rd23, %rd22, 2;
	add.s64 	%rd24, %rd20, %rd23;
	ld.global.v4.f32 	{%f781, %f782, %f783, %f784}, [%rd24];
	mul.f32 	%f785, %f973, %f1086;
	fma.rn.f32 	%f786, %f974, %f781, %f785;
	mul.f32 	%f787, %f973, %f1085;
	fma.rn.f32 	%f788, %f974, %f782, %f787;
	mul.f32 	%f789, %f973, %f1084;
	fma.rn.f32 	%f790, %f974, %f783, %f789;
	mul.f32 	%f791, %f973, %f1083;
	fma.rn.f32 	%f792, %f974, %f784, %f791;
	st.global.v4.f32 	[%rd24], {%f786, %f788, %f790, %f792};
	ld.global.v4.f32 	{%f793, %f794, %f795, %f796}, [%rd24+16];
	mul.f32 	%f797, %f973, %f1082;
	fma.rn.f32 	%f798, %f974, %f793, %f797;
	mul.f32 	%f799, %f973, %f1081;
	fma.rn.f32 	%f800, %f974, %f794, %f799;
	mul.f32 	%f801, %f973, %f1080;
	fma.rn.f32 	%f802, %f974, %f795, %f801;
	mul.f32 	%f803, %f973, %f1079;
	fma.rn.f32 	%f804, %f974, %f796, %f803;
	st.global.v4.f32 	[%rd24+16], {%f798, %f800, %f802, %f804};
	add.s32 	%r47, %r46, %r63;
	cvt.s64.s32 	%rd25, %r47;
	add.s64 	%rd26, %rd25, %rd19;
	shl.b64 	%rd27, %rd26, 2;
	add.s64 	%rd28, %rd20, %rd27;
	ld.global.v4.f32 	{%f805, %f806, %f807, %f808}, [%rd28];
	mul.f32 	%f809, %f973, %f1078;
	fma.rn.f32 	%f810, %f974, %f805, %f809;
	mul.f32 	%f811, %f973, %f1077;
	fma.rn.f32 	%f812, %f974, %f806, %f811;
	mul.f32 	%f813, %f973, %f1076;
	fma.rn.f32 	%f814, %f974, %f807, %f813;
	mul.f32 	%f815, %f973, %f1075;
	fma.rn.f32 	%f816, %f974, %f808, %f815;
	st.global.v4.f32 	[%rd28], {%f810, %f812, %f814, %f816};
	add.s32 	%r48, %r47, 4;
	cvt.s64.s32 	%rd29, %r48;
	add.s64 	%rd30, %rd29, %rd19;
	shl.b64 	%rd31, %rd30, 2;
	add.s64 	%rd32, %rd20, %rd31;
	ld.global.v4.f32 	{%f817, %f818, %f819, %f820}, [%rd32];
	mul.f32 	%f821, %f973, %f1074;
	fma.rn.f32 	%f822, %f974, %f817, %f821;
	mul.f32 	%f823, %f973, %f1073;
	fma.rn.f32 	%f824, %f974, %f818, %f823;
	mul.f32 	%f825, %f973, %f1072;
	fma.rn.f32 	%f826, %f974, %f819, %f825;
	mul.f32 	%f827, %f973, %f1071;
	fma.rn.f32 	%f828, %f974, %f820, %f827;
	st.global.v4.f32 	[%rd32], {%f822, %f824, %f826, %f828};
	add.s32 	%r49, %r47, %r63;
	cvt.s64.s32 	%rd33, %r49;
	add.s64 	%rd34, %rd33, %rd19;
	shl.b64 	%rd35, %rd34, 2;
	add.s64 	%rd36, %rd20, %rd35;
	ld.global.v4.f32 	{%f829, %f830, %f831, %f832}, [%rd36];
	mul.f32 	%f833, %f973, %f1070;
	fma.rn.f32 	%f834, %f974, %f829, %f833;
	mul.f32 	%f835, %f973, %f1069;
	fma.rn.f32 	%f836, %f974, %f830, %f835;
	mul.f32 	%f837, %f973, %f1068;
	fma.rn.f32 	%f838, %f974, %f831, %f837;
	mul.f32 	%f839, %f973, %f1067;
	fma.rn.f32 	%f840, %f974, %f832, %f839;
	st.global.v4.f32 	[%rd36], {%f834, %f836, %f838, %f840};
	add.s32 	%r50, %r48, %r63;
	cvt.s64.s32 	%rd37, %r50;
	add.s64 	%rd38, %rd37, %rd19;
	shl.b64 	%rd39, %rd38, 2;
	add.s64 	%rd40, %rd20, %rd39;
	ld.global.v4.f32 	{%f841, %f842, %f843, %f844}, [%rd40];
	mul.f32 	%f845, %f973, %f1066;
	fma.rn.f32 	%f846, %f974, %f841, %f845;
	mul.f32 	%f847, %f973, %f1065;
	fma.rn.f32 	%f848, %f974, %f842, %f847;
	mul.f32 	%f849, %f973, %f1064;
	fma.rn.f32 	%f850, %f974, %f843, %f849;
	mul.f32 	%f851, %f973, %f1063;
	fma.rn.f32 	%f852, %f974, %f844, %f851;
	st.global.v4.f32 	[%rd40], {%f846, %f848, %f850, %f852};
	add.s32 	%r51, %r49, %r63;
	cvt.s64.s32 	%rd41, %r51;
	add.s64 	%rd42, %rd41, %rd19;
	shl.b64 	%rd43, %rd42, 2;
	add.s64 	%rd44, %rd20, %rd43;
	ld.global.v4.f32 	{%f853, %f854, %f855, %f856}, [%rd44];
	mul.f32 	%f857, %f973, %f1062;
	fma.rn.f32 	%f858, %f974, %f853, %f857;
	mul.f32 	%f859, %f973, %f1061;
	fma.rn.f32 	%f860, %f974, %f854, %f859;
	mul.f32 	%f861, %f973, %f1060;
	fma.rn.f32 	%f862, %f974, %f855, %f861;
	mul.f32 	%f863, %f973, %f1059;
	fma.rn.f32 	%f864, %f974, %f856, %f863;
	st.global.v4.f32 	[%rd44], {%f858, %f860, %f862, %f864};
	add.s32 	%r52, %r50, %r63;
	cvt.s64.s32 	%rd45, %r52;
	add.s64 	%rd46, %rd45, %rd19;
	shl.b64 	%rd47, %rd46, 2;
	add.s64 	%rd48, %rd20, %rd47;
	ld.global.v4.f32 	{%f865, %f866, %f867, %f868}, [%rd48];
	mul.f32 	%f869, %f973, %f1058;
	fma.rn.f32 	%f870, %f974, %f865, %f869;
	mul.f32 	%f871, %f973, %f1057;
	fma.rn.f32 	%f872, %f974, %f866, %f871;
	mul.f32 	%f873, %f973, %f1056;
	fma.rn.f32 	%f874, %f974, %f867, %f873;
	mul.f32 	%f875, %f973, %f1055;
	fma.rn.f32 	%f876, %f974, %f868, %f875;
	st.global.v4.f32 	[%rd48], {%f870, %f872, %f874, %f876};
	add.s32 	%r53, %r51, %r63;
	cvt.s64.s32 	%rd49, %r53;
	add.s64 	%rd50, %rd49, %rd19;
	shl.b64 	%rd51, %rd50, 2;
	add.s64 	%rd52, %rd20, %rd51;
	ld.global.v4.f32 	{%f877, %f878, %f879, %f880}, [%rd52];
	mul.f32 	%f881, %f973, %f1054;
	fma.rn.f32 	%f882, %f974, %f877, %f881;
	mul.f32 	%f883, %f973, %f1053;
	fma.rn.f32 	%f884, %f974, %f878, %f883;
	mul.f32 	%f885, %f973, %f1052;
	fma.rn.f32 	%f886, %f974, %f879, %f885;
	mul.f32 	%f887, %f973, %f1051;
	fma.rn.f32 	%f888, %f974, %f880, %f887;
	st.global.v4.f32 	[%rd52], {%f882, %f884, %f886, %f888};
	add.s32 	%r54, %r52, %r63;
	cvt.s64.s32 	%rd53, %r54;
	add.s64 	%rd54, %rd53, %rd19;
	shl.b64 	%rd55, %rd54, 2;
	add.s64 	%rd56, %rd20, %rd55;
	ld.global.v4.f32 	{%f889, %f890, %f891, %f892}, [%rd56];
	mul.f32 	%f893, %f973, %f1050;
	fma.rn.f32 	%f894, %f974, %f889, %f893;
	mul.f32 	%f895, %f973, %f1049;
	fma.rn.f32 	%f896, %f974, %f890, %f895;
	mul.f32 	%f897, %f973, %f1048;
	fma.rn.f32 	%f898, %f974, %f891, %f897;
	mul.f32 	%f899, %f973, %f1047;
	fma.rn.f32 	%f900, %f974, %f892, %f899;
	st.global.v4.f32 	[%rd56], {%f894, %f896, %f898, %f900};
	add.s32 	%r55, %r53, %r63;
	cvt.s64.s32 	%rd57, %r55;
	add.s64 	%rd58, %rd57, %rd19;
	shl.b64 	%rd59, %rd58, 2;
	add.s64 	%rd60, %rd20, %rd59;
	ld.global.v4.f32 	{%f901, %f902, %f903, %f904}, [%rd60];
	mul.f32 	%f905, %f973, %f1046;
	fma.rn.f32 	%f906, %f974, %f901, %f905;
	mul.f32 	%f907, %f973, %f1045;
	fma.rn.f32 	%f908, %f974, %f902, %f907;
	mul.f32 	%f909, %f973, %f1044;
	fma.rn.f32 	%f910, %f974, %f903, %f909;
	mul.f32 	%f911, %f973, %f1043;
	fma.rn.f32 	%f912, %f974, %f904, %f911;
	st.global.v4.f32 	[%rd60], {%f906, %f908, %f910, %f912};
	add.s32 	%r56, %r54, %r63;
	cvt.s64.s32 	%rd61, %r56;
	add.s64 	%rd62, %rd61, %rd19;
	shl.b64 	%rd63, %rd62, 2;
	add.s64 	%rd64, %rd20, %rd63;
	ld.global.v4.f32 	{%f913, %f914, %f915, %f916}, [%rd64];
	mul.f32 	%f917, %f973, %f1042;
	fma.rn.f32 	%f918, %f974, %f913, %f917;
	mul.f32 	%f919, %f973, %f1041;
	fma.rn.f32 	%f920, %f974, %f914, %f919;
	mul.f32 	%f921, %f973, %f1040;
	fma.rn.f32 	%f922, %f974, %f915, %f921;
	mul.f32 	%f923, %f973, %f1039;
	fma.rn.f32 	%f924, %f974, %f916, %f923;
	st.global.v4.f32 	[%rd64], {%f918, %f920, %f922, %f924};
	add.s32 	%r57, %r55, %r63;
	cvt.s64.s32 	%rd65, %r57;
	add.s64 	%rd66, %rd65, %rd19;
	shl.b64 	%rd67, %rd66, 2;
	add.s64 	%rd68, %rd20, %rd67;
	ld.global.v4.f32 	{%f925, %f926, %f927, %f928}, [%rd68];
	mul.f32 	%f929, %f973, %f1087;
	fma.rn.f32 	%f930, %f974, %f925, %f929;
	mul.f32 	%f931, %f973, %f1088;
	fma.rn.f32 	%f932, %f974, %f926, %f931;
	mul.f32 	%f933, %f973, %f1089;
	fma.rn.f32 	%f934, %f974, %f927, %f933;
	mul.f32 	%f935, %f973, %f1090;
	fma.rn.f32 	%f936, %f974, %f928, %f935;
	st.global.v4.f32 	[%rd68], {%f930, %f932, %f934, %f936};
	add.s32 	%r58, %r56, %r63;
	cvt.s64.s32 	%rd69, %r58;
	add.s64 	%rd70, %rd69, %rd19;
	shl.b64 	%rd71, %rd70, 2;
	add.s64 	%rd72, %rd20, %rd71;
	ld.global.v4.f32 	{%f937, %f938, %f939, %f940}, [%rd72];
	mul.f32 	%f941, %f973, %f1091;
	fma.rn.f32 	%f942, %f974, %f937, %f941;
	mul.f32 	%f943, %f973, %f1092;
	fma.rn.f32 	%f944, %f974, %f938, %f943;
	mul.f32 	%f945, %f973, %f1093;
	fma.rn.f32 	%f946, %f974, %f939, %f945;
	mul.f32 	%f947, %f973, %f1094;
	fma.rn.f32 	%f948, %f974, %f940, %f947;
	st.global.v4.f32 	[%rd72], {%f942, %f944, %f946, %f948};
	add.s32 	%r59, %r57, %r63;
	cvt.s64.s32 	%rd73, %r59;
	add.s64 	%rd74, %rd73, %rd19;
	shl.b64 	%rd75, %rd74, 2;
	add.s64 	%rd76, %rd20, %rd75;
	ld.global.v4.f32 	{%f949, %f950, %f951, %f952}, [%rd76];
	mul.f32 	%f953, %f973, %f1095;
	fma.rn.f32 	%f954, %f974, %f949, %f953;
	mul.f32 	%f955, %f973, %f1096;
	fma.rn.f32 	%f956, %f974, %f950, %f955;
	mul.f32 	%f957, %f973, %f1097;
	fma.rn.f32 	%f958, %f974, %f951, %f957;
	mul.f32 	%f959, %f973, %f1098;
	fma.rn.f32 	%f960, %f974, %f952, %f959;
	st.global.v4.f32 	[%rd76], {%f954, %f956, %f958, %f960};
	add.s32 	%r60, %r58, %r63;
	cvt.s64.s32 	%rd77, %r60;
	add.s64 	%rd78, %rd77, %rd19;
	shl.b64 	%rd79, %rd78, 2;
	add.s64 	%rd80, %rd20, %rd79;
	ld.global.v4.f32 	{%f961, %f962, %f963, %f964}, [%rd80];
	mul.f32 	%f965, %f973, %f1099;
	fma.rn.f32 	%f966, %f974, %f961, %f965;
	mul.f32 	%f967, %f973, %f1100;
	fma.rn.f32 	%f968, %f974, %f962, %f967;
	mul.f32 	%f969, %f973, %f1101;
	fma.rn.f32 	%f970, %f974, %f963, %f969;
	mul.f32 	%f971, %f973, %f1102;
	fma.rn.f32 	%f972, %f974, %f964, %f971;
	st.global.v4.f32 	[%rd80], {%f966, %f968, %f970, %f972};
	ret;

}


// ===== COMPILED SASS (sm_100) =====

	.target	sm_100

	.elftype	@"ET_EXEC"


//--------------------- .note.nv.tkinfo           --------------------------
	.section	.note.nv.tkinfo,"",@"SHT_NOTE"
	.sectionflags	@"SHF_NOTE_NV_TKINFO"
	.tkinfo
        /*0018*/ 	.word	0x00000002
        /*0030*/ 	.string	""
        /*0030*/ 	.string	"ptxas"
        /*0030*/ 	.string	"Cuda compilation tools, release 13.0, V13.0.88"
        /*0030*/ 	.string	"Build cuda_13.0.r13.0/compiler.36424714_0"
        /*0030*/ 	.string	"-arch sm_100 -m 64 "



//--------------------- .note.nv.cuinfo           --------------------------
	.section	.note.nv.cuinfo,"",@"SHT_NOTE"
	.sectionflags	@"SHF_NOTE_NV_CUINFO"
        /*0018*/ 	.short	0x0002
        /*001a*/ 	.short	0x0064
        /*001c*/ 	.short	0x0082
	.zero		2


//--------------------- .nv.info                  --------------------------
	.section	.nv.info,"",@"SHT_CUDA_INFO"
	.align	4


	//----- nvinfo : EIATTR_REGCOUNT
	.align		4
        /*0000*/ 	.byte	0x04, 0x2f
        /*0002*/ 	.short	(.L_1 - .L_0)
	.align		4
.L_0:
        /*0004*/ 	.word	index@(_Z10mysgemm_v4ILi128ELi128ELi8ELi8ELi8EEviiifPfS0_fS0_)
        /*0008*/ 	.word	0x0000006b


	//----- nvinfo : EIATTR_FRAME_SIZE
	.align		4
.L_1:
        /*000c*/ 	.byte	0x04, 0x11
        /*000e*/ 	.short	(.L_3 - .L_2)
	.align		4
.L_2:
        /*0010*/ 	.word	index@(_Z10mysgemm_v4ILi128ELi128ELi8ELi8ELi8EEviiifPfS0_fS0_)
        /*0014*/ 	.word	0x00000000


	//----- nvinfo : EIATTR_MIN_STACK_SIZE
	.align		4
.L_3:
        /*0018*/ 	.byte	0x04, 0x12
        /*001a*/ 	.short	(.L_5 - .L_4)
	.align		4
.L_4:
        /*001c*/ 	.word	index@(_Z10mysgemm_v4ILi128ELi128ELi8ELi8ELi8EEviiifPfS0_fS0_)
        /*0020*/ 	.word	0x00000000
.L_5:


//--------------------- .nv.compat                --------------------------
	.section	.nv.compat,"",@"SHT_CUDA_COMPAT_INFO"
	.align	4
        /*0000*/ 	.byte	0x02, 0x09, 0x00, 0x00, 0x02, 0x02, 0x01, 0x00, 0x02, 0x05, 0x05, 0x00, 0x03, 0x07, 0x01, 0x01
        /*0010*/ 	.byte	0x02, 0x03, 0x00, 0x00, 0x02, 0x06, 0x01, 0x00, 0x04, 0x0b, 0x08, 0x00, 0x09, 0x00, 0x00, 0x00
        /*0020*/ 	.byte	0x00, 0x00, 0x00, 0x00


//--------------------- .nv.info._Z10mysgemm_v4ILi128ELi128ELi8ELi8ELi8EEviiifPfS0_fS0_ --------------------------
	.section	.nv.info._Z10mysgemm_v4ILi128ELi128ELi8ELi8ELi8EEviiifPfS0_fS0_,"",@"SHT_CUDA_INFO"
	.sectionflags	@""
	.align	4


	//----- nvinfo : EIATTR_CUDA_API_VERSION
	.align		4
        /*0000*/ 	.byte	0x04, 0x37
        /*0002*/ 	.short	(.L_7 - .L_6)
.L_6:
        /*0004*/ 	.word	0x00000082


	//----- nvinfo : EIATTR_KPARAM_INFO
	.align		4
.L_7:
        /*0008*/ 	.byte	0x04, 0x17
        /*000a*/ 	.short	(.L_9 - .L_8)
.L_8:
        /*000c*/ 	.word	0x00000000
        /*0010*/ 	.short	0x0007
        /*0012*/ 	.short	0x0028
        /*0014*/ 	.byte	0x00, 0xf5, 0x21, 0x00


	//----- nvinfo : EIATTR_KPARAM_INFO
	.align		4
.L_9:
        /*0018*/ 	.byte	0x04, 0x17
        /*001a*/ 	.short	(.L_11 - .L_10)
.L_10:
        /*001c*/ 	.word	0x00000000
        /*0020*/ 	.short	0x0006
        /*0022*/ 	.short	0x0020
        /*0024*/ 	.byte	0x00, 0xf0, 0x11, 0x00


	//----- nvinfo : EIATTR_KPARAM_INFO
	.align		4
.L_11:
        /*0028*/ 	.byte	0x04, 0x17
        /*002a*/ 	.short	(.L_13 - .L_12)
.L_12:
        /*002c*/ 	.word	0x00000000
        /*0030*/ 	.short	0x0005
        /*0032*/ 	.short	0x0018
        /*0034*/ 	.byte	0x00, 0xf5, 0x21, 0x00


	//----- nvinfo : EIATTR_KPARAM_INFO
	.align		4
.L_13:
        /*0038*/ 	.byte	0x04, 0x17
        /*003a*/ 	.short	(.L_15 - .L_14)
.L_14:
        /*003c*/ 	.word	0x00000000
        /*0040*/ 	.short	0x0004
        /*0042*/ 	.short	0x0010
        /*0044*/ 	.byte	0x00, 0xf5, 0x21, 0x00


	//----- nvinfo : EIATTR_KPARAM_INFO
	.align		4
.L_15:
        /*0048*/ 	.byte	0x04, 0x17
        /*004a*/ 	.short	(.L_17 - .L_16)
.L_16:
        /*004c*/ 	.word	0x00000000
        /*0050*/ 	.short	0x0003
        /*0052*/ 	.short	0x000c
        /*0054*/ 	.byte	0x00, 0xf0, 0x11, 0x00


	//----- nvinfo : EIATTR_KPARAM_INFO
	.align		4
.L_17:
        /*0058*/ 	.byte	0x04, 0x17
        /*005a*/ 	.short	(.L_19 - .L_18)
.L_18:
        /*005c*/ 	.word	0x00000000
        /*0060*/ 	.short	0x0002
        /*0062*/ 	.short	0x0008
        /*0064*/ 	.byte	0x00, 0xf0, 0x11, 0x00


	//----- nvinfo : EIATTR_KPARAM_INFO
	.align		4
.L_19:
        /*0068*/ 	.byte	0x04, 0x17
        /*006a*/ 	.short	(.L_21 - .L_20)
.L_20:
        /*006c*/ 	.word	0x00000000
        /*0070*/ 	.short	0x0001
        /*0072*/ 	.short	0x0004
        /*0074*/ 	.byte	0x00, 0xf0, 0x11, 0x00


	//----- nvinfo : EIATTR_KPARAM_INFO
	.align		4
.L_21:
        /*0078*/ 	.byte	0x04, 0x17
        /*007a*/ 	.short	(.L_23 - .L_22)
.L_22:
        /*007c*/ 	.word	0x00000000
        /*0080*/ 	.short	0x0000
        /*0082*/ 	.short	0x0000
        /*0084*/ 	.byte	0x00, 0xf0, 0x11, 0x00


	//----- nvinfo : EIATTR_SPARSE_MMA_MASK
	.align		4
.L_23:
        /*0088*/ 	.byte	0x03, 0x50
        /*008a*/ 	.short	0x0000


	//----- nvinfo : EIATTR_MAXREG_COUNT
	.align		4
        /*008c*/ 	.byte	0x03, 0x1b
        /*008e*/ 	.short	0x00ff


	//----- nvinfo : EIATTR_NUM_BARRIERS
	.align		4
        /*0090*/ 	.byte	0x02, 0x4c
        /*0092*/ 	.byte	0x01
	.zero		1


	//----- nvinfo : EIATTR_MERCURY_ISA_VERSION
	.align		4
        /*0094*/ 	.byte	0x03, 0x5f
        /*0096*/ 	.short	0x0101


	//----- nvinfo : EIATTR_VRC_CTA_INIT_COUNT
	.align		4
        /*0098*/ 	.byte	0x02, 0x4a
	.zero		1
	.zero		1


	//----- nvinfo : EIATTR_EXIT_INSTR_OFFSETS
	.align		4
        /*009c*/ 	.byte	0x04, 0x1c
        /*009e*/ 	.short	(.L_25 - .L_24)


	//   ....[0]....
.L_24:
        /*00a0*/ 	.word	0x00003780


	//----- nvinfo : EIATTR_CBANK_PARAM_SIZE
	.align		4
.L_25:
        /*00a4*/ 	.byte	0x03, 0x19
        /*00a6*/ 	.short	0x0030


	//----- nvinfo : EIATTR_PARAM_CBANK
	.align		4
        /*00a8*/ 	.byte	0x04, 0x0a
        /*00aa*/ 	.short	(.L_27 - .L_26)
	.align		4
.L_26:
        /*00ac*/ 	.word	index@(.nv.constant0._Z10mysgemm_v4ILi128ELi128ELi8ELi8ELi8EEviiifPfS0_fS0_)
        /*00b0*/ 	.short	0x0380
        /*00b2*/ 	.short	0x0030


	//----- nvinfo : EIATTR_SW_WAR
	.align		4
.L_27:
        /*00b4*/ 	.byte	0x04, 0x36
        /*00b6*/ 	.short	(.L_29 - .L_28)
.L_28:
        /*00b8*/ 	.word	0x00000008
.L_29:


//--------------------- .nv.callgraph             --------------------------
	.section	.nv.callgraph,"",@"SHT_CUDA_CALLGRAPH"
	.align	4
	.sectionentsize	8
	.align		4
        /*0000*/ 	.word	0x00000000
	.align		4
        /*0004*/ 	.word	0xffffffff
	.align		4
        /*0008*/ 	.word	0x00000000
	.align		4
        /*000c*/ 	.word	0xfffffffe
	.align		4
        /*0010*/ 	.word	0x00000000
	.align		4
        /*0014*/ 	.word	0xfffffffd
	.align		4
        /*0018*/ 	.word	0x00000000
	.align		4
        /*001c*/ 	.word	0xfffffffc


//--------------------- .text._Z10mysgemm_v4ILi128ELi128ELi8ELi8ELi8EEviiifPfS0_fS0_ --------------------------
	.section	.text._Z10mysgemm_v4ILi128ELi128ELi8ELi8ELi8EEviiifPfS0_fS0_,"ax",@progbits
	.align	128
        .global         _Z10mysgemm_v4ILi128ELi128ELi8ELi8ELi8EEviiifPfS0_fS0_
        .type           _Z10mysgemm_v4ILi128ELi128ELi8ELi8ELi8EEviiifPfS0_fS0_,@function
        .size           _Z10mysgemm_v4ILi128ELi128ELi8ELi8ELi8EEviiifPfS0_fS0_,(.L_x_3 - _Z10mysgemm_v4ILi128ELi128ELi8ELi8ELi8EEviiifPfS0_fS0_)
        .other          _Z10mysgemm_v4ILi128ELi128ELi8ELi8ELi8EEviiifPfS0_fS0_,@"STO_CUDA_ENTRY STV_DEFAULT"
_Z10mysgemm_v4ILi128ELi128ELi8ELi8ELi8EEviiifPfS0_fS0_:
.text._Z10mysgemm_v4ILi128ELi128ELi8ELi8ELi8EEviiifPfS0_fS0_:
[----:B------:R-:W-:Y:S01]  /*0000*/  LDC R1, c[0x0][0x37c] ;  /* 0x0000df00ff017b82 */ /* 0x000fe20000000800 */
[----:B------:R-:W0:Y:S01]  /*0010*/  S2R R89, SR_TID.X ;  /* 0x0000000000597919 */ /* 0x000e220000002100 */
[----:B------:R-:W1:Y:S06]  /*0020*/  LDCU UR12, c[0x0][0x388] ;  /* 0x00007100ff0c77ac */ /* 0x000e6c0008000800 */
[----:B------:R-:W2:Y:S01]  /*0030*/  S2UR UR7, SR_CTAID.X ;  /* 0x00000000000779c3 */ /* 0x000ea20000002500 */
[----:B------:R-:W-:Y:S01]  /*0040*/  HFMA2 R90, -RZ, RZ, 0, 0 ;  /* 0x00000000ff5a7431 */ /* 0x000fe200000001ff */
[----:B------:R-:W-:Y:S01]  /*0050*/  CS2R R22, SRZ ;  /* 0x0000000000167805 */ /* 0x000fe2000001ff00 */
[----:B------:R-:W-:Y:S01]  /*0060*/  HFMA2 R86, -RZ, RZ, 0, 0 ;  /* 0x00000000ff567431 */ /* 0x000fe200000001ff */
[----:B------:R-:W-:Y:S01]  /*0070*/  CS2R R10, SRZ ;  /* 0x00000000000a7805 */ /* 0x000fe2000001ff00 */
[----:B------:R-:W-:Y:S01]  /*0080*/  HFMA2 R92, -RZ, RZ, 0, 0 ;  /* 0x00000000ff5c7431 */ /* 0x000fe200000001ff */
[----:B------:R-:W-:-:S02]  /*0090*/  CS2R R18, SRZ ;  /* 0x0000000000127805 */ /* 0x000fc4000001ff00 */
[----:B------:R-:W-:Y:S01]  /*00a0*/  CS2R R16, SRZ ;  /* 0x0000000000107805 */ /* 0x000fe2000001ff00 */
[----:B------:R-:W3:Y:S01]  /*00b0*/  S2UR UR8, SR_CTAID.Y ;  /* 0x00000000000879c3 */ /* 0x000ee20000002600 */
[----:B------:R-:W-:Y:S02]  /*00c0*/  CS2R R12, SRZ ;  /* 0x00000000000c7805 */ /* 0x000fe4000001ff00 */
[----:B------:R-:W-:Y:S02]  /*00d0*/  CS2R R14, SRZ ;  /* 0x00000000000e7805 */ /* 0x000fe4000001ff00 */
[----:B------:R-:W-:Y:S02]  /*00e0*/  CS2R R8, SRZ ;  /* 0x0000000000087805 */ /* 0x000fe4000001ff00 */
[----:B------:R-:W-:Y:S02]  /*00f0*/  CS2R R58, SRZ ;  /* 0x00000000003a7805 */ /* 0x000fe4000001ff00 */
[----:B------:R-:W-:-:S02]  /*0100*/  CS2R R20, SRZ ;  /* 0x0000000000147805 */ /* 0x000fc4000001ff00 */
[----:B------:R-:W-:Y:S02]  /*0110*/  CS2R R56, SRZ ;  /* 0x0000000000387805 */ /* 0x000fe4000001ff00 */
[----:B------:R-:W-:Y:S02]  /*0120*/  CS2R R52, SRZ ;  /* 0x0000000000347805 */ /* 0x000fe4000001ff00 */
[----:B------:R-:W-:Y:S01]  /*0130*/  CS2R R42, SRZ ;  /* 0x00000000002a7805 */ /* 0x000fe2000001ff00 */
[----:B-1----:R-:W-:Y:S01]  /*0140*/  UISETP.GE.AND UP0, UPT, UR12, 0x1, UPT ;  /* 0x000000010c00788c */ /* 0x002fe2000bf06270 */
[----:B------:R-:W-:Y:S02]  /*0150*/  CS2R R40, SRZ ;  /* 0x0000000000287805 */ /* 0x000fe4000001ff00 */
[----:B------:R-:W-:Y:S02]  /*0160*/  CS2R R64, SRZ ;  /* 0x0000000000407805 */ /* 0x000fe4000001ff00 */
[----:B------:R-:W-:-:S02]  /*0170*/  CS2R R54, SRZ ;  /* 0x0000000000367805 */ /* 0x000fc4000001ff00 */
[----:B------:R-:W-:Y:S02]  /*0180*/  CS2R R62, SRZ ;  /* 0x00000000003e7805 */ /* 0x000fe4000001ff00 */
[----:B------:R-:W-:Y:S02]  /*0190*/  CS2R R60, SRZ ;  /* 0x00000000003c7805 */ /* 0x000fe4000001ff00 */
[----:B------:R-:W-:Y:S02]  /*01a0*/  CS2R R72, SRZ ;  /* 0x0000000000487805 */ /* 0x000fe4000001ff00 */
        /* <DEDUP_REMOVED lines=8> */
[----:B------:R-:W-:-:S02]  /*0230*/  MOV R88, RZ ;  /* 0x000000ff00587202 */ /* 0x000fc40000000f00 */
[----:B------:R-:W-:Y:S02]  /*0240*/  CS2R R2, SRZ ;  /* 0x0000000000027805 */ /* 0x000fe4000001ff00 */
[----:B------:R-:W-:Y:S02]  /*0250*/  MOV R84, RZ ;  /* 0x000000ff00547202 */ /* 0x000fe40000000f00 */
[----:B------:R-:W-:Y:S02]  /*0260*/  CS2R R4, SRZ ;  /* 0x0000000000047805 */ /* 0x000fe4000001ff00 */
[----:B------:R-:W-:Y:S02]  /*0270*/  CS2R R6, SRZ ;  /* 0x0000000000067805 */ /* 0x000fe4000001ff00 */
[----:B------:R-:W-:Y:S01]  /*0280*/  MOV R0, RZ ;  /* 0x000000ff00007202 */ /* 0x000fe20000000f00 */
[----:B------:R-:W1:Y:S01]  /*0290*/  LDCU.64 UR10, c[0x0][0x358] ;  /* 0x00006b00ff0a77ac */ /* 0x000e620008000a00 */
[----:B0-----:R-:W-:Y:S01]  /*02a0*/  SHF.R.U32.HI R24, RZ, 0x1, R89 ;  /* 0x00000001ff187819 */ /* 0x001fe20000011659 */
[----:B--23--:R-:W-:Y:S06]  /*02b0*/  BRA.U !UP0, `(.L_x_0) ;  /* 0x0000002508587547 */ /* 0x00cfec000b800000 */
[----:B------:R-:W0:Y:S01]  /*02c0*/  LDCU UR13, c[0x0][0x384] ;  /* 0x00007080ff0d77ac */ /* 0x000e220008000800 */
[C---:B------:R-:W-:Y:S02]  /*02d0*/  SHF.L.U32 R22, R89.reuse, 0x2, RZ ;  /* 0x0000000259167819 */ /* 0x040fe400000006ff */
[----:B------:R-:W-:Y:S01]  /*02e0*/  SHF.R.U32.HI R25, RZ, 0x5, R89 ;  /* 0x00000005ff197819 */ /* 0x000fe20000011659 */
[----:B------:R-:W-:Y:S01]  /*02f0*/  USHF.L.U32 UR4, UR8, 0x7, URZ ;  /* 0x0000000708047899 */ /* 0x000fe200080006ff */
[C---:B------:R-:W-:Y:S01]  /*0300*/  LOP3.LUT R27, R22.reuse, 0x4, RZ, 0xc0, !PT ;  /* 0x00000004161b7812 */ /* 0x040fe200078ec0ff */
[----:B------:R-:W2:Y:S01]  /*0310*/  LDCU.128 UR16, c[0x0][0x390] ;  /* 0x00007200ff1077ac */ /* 0x000ea20008000c00 */
[----:B------:R-:W-:Y:S02]  /*0320*/  LOP3.LUT R22, R22, 0x7c, RZ, 0xc0, !PT ;  /* 0x0000007c16167812 */ /* 0x000fe400078ec0ff */
[----:B------:R-:W-:Y:S01]  /*0330*/  SHF.L.U32 R91, R89, 0xb, RZ ;  /* 0x0000000b595b7819 */ /* 0x000fe200000006ff */
[----:B------:R-:W-:-:S02]  /*0340*/  UIMAD UR6, UR4, UR12, URZ ;  /* 0x0000000c040672a4 */ /* 0x000fc4000f8e02ff */
[----:B------:R-:W-:Y:S01]  /*0350*/  IMAD R24, R24, UR12, R27 ;  /* 0x0000000c18187c24 */ /* 0x000fe2000f8e021b */
[----:B------:R-:W-:Y:S01]  /*0360*/  USHF.L.U32 UR5, UR7, 0x7, URZ ;  /* 0x0000000707057899 */ /* 0x000fe200080006ff */
[----:B------:R-:W-:-:S03]  /*0370*/  MOV R27, 0x4 ;  /* 0x00000004001b7802 */ /* 0x000fc60000000f00 */
[----:B------:R-:W-:Y:S01]  /*0380*/  UIMAD.WIDE.U32 UR4, UR5, 0x4, URZ ;  /* 0x00000004050478a5 */ /* 0x000fe2000f8e00ff */
[----:B------:R-:W-:Y:S01]  /*0390*/  MOV R29, UR6 ;  /* 0x00000006001d7c02 */ /* 0x000fe20008000f00 */
[----:B0-----:R-:W-:Y:S02]  /*03a0*/  IMAD R22, R25, UR13, R22 ;  /* 0x0000000d19167c24 */ /* 0x001fe4000f8e0216 */
[----:B------:R-:W-:-:S04]  /*03b0*/  IMAD.WIDE.U32 R24, R24, 0x4, RZ ;  /* 0x0000000418187825 */ /* 0x000fc800078e00ff */
[----:B------:R-:W-:Y:S01]  /*03c0*/  IMAD.WIDE R26, R22, R27, UR4 ;  /* 0x00000004161a7e25 */ /* 0x000fe2000f8e021b */
[----:B------:R-:W-:Y:S01]  /*03d0*/  MOV R22, RZ ;  /* 0x000000ff00167202 */ /* 0x000fe20000000f00 */
[----:B------:R-:W-:Y:S02]  /*03e0*/  UMOV UR4, URZ ;  /* 0x000000ff00047c82 */ /* 0x000fe40008000000 */
[----:B------:R-:W-:Y:S01]  /*03f0*/  IMAD.WIDE R24, R29, 0x4, R24 ;  /* 0x000000041d187825 */ /* 0x000fe200078e0218 */
[----:B--2---:R-:W-:Y:S02]  /*0400*/  IADD3 R94, P1, PT, R26, UR18, RZ ;  /* 0x000000121a5e7c10 */ /* 0x004fe4000ff3e0ff */
[----:B------:R-:W-:Y:S02]  /*0410*/  IADD3 R87, P0, PT, R24, UR16, RZ ;  /* 0x0000001018577c10 */ /* 0x000fe4000ff1e0ff */
[----:B------:R-:W-:Y:S02]  /*0420*/  IADD3.X R95, PT, PT, R27, UR19, RZ, P1, !PT ;  /* 0x000000131b5f7c10 */ /* 0x000fe40008ffe4ff */
[----:B------:R-:W-:-:S09]  /*0430*/  IADD3.X R85, PT, PT, R25, UR17, RZ, P0, !PT ;  /* 0x0000001119557c10 */ /* 0x000fd200087fe4ff */
.L_x_1:
[----:B------:R-:W-:Y:S01]  /*0440*/  MOV R24, R87 ;  /* 0x0000005700187202 */ /* 0x000fe20000000f00 */
[----:B-1----:R-:W2:Y:S01]  /*0450*/  LDG.E.128 R48, desc[UR10][R94.64] ;  /* 0x0000000a5e307981 */ /* 0x002ea2000c1e1d00 */
[----:B------:R-:W-:-:S05]  /*0460*/  MOV R25, R85 ;  /* 0x0000005500197202 */ /* 0x000fca0000000f00 */
[----:B------:R-:W3:Y:S01]  /*0470*/  LDG.E.128 R44, desc[UR10][R24.64] ;  /* 0x0000000a182c7981 */ /* 0x000ee2000c1e1d00 */
[----:B------:R-:W0:Y:S01]  /*0480*/  S2UR UR6, SR_CgaCtaId ;  /* 0x00000000000679c3 */ /* 0x000e220000008800 */
[----:B------:R-:W-:Y:S01]  /*0490*/  UMOV UR5, 0x400 ;  /* 0x0000040000057882 */ /* 0x000fe20000000000 */
[----:B------:R-:W-:-:S04]  /*04a0*/  SHF.L.U32 R26, R89, 0x1, RZ ;  /* 0x00000001591a7819 */ /* 0x000fc800000006ff */
[----:B------:R-:W-:Y:S01]  /*04b0*/  LOP3.LUT R96, R91, 0xffc, R26, 0xc8, !PT ;  /* 0x00000ffc5b607812 */ /* 0x000fe200078ec81a */
[----:B0-----:R-:W-:Y:S02]  /*04c0*/  ULEA UR9, UR6, UR5, 0x18 ;  /* 0x0000000506097291 */ /* 0x001fe4000f8ec0ff */
[----:B------:R-:W-:-:S04]  /*04d0*/  UIADD3 UR5, UPT, UPT, UR5, 0x1000, URZ ;  /* 0x0000100005057890 */ /* 0x000fc8000fffe0ff */
[----:B------:R-:W-:-:S06]  /*04e0*/  ULEA UR5, UR6, UR5, 0x18 ;  /* 0x0000000506057291 */ /* 0x000fcc000f8ec0ff */
[C---:B------:R-:W-:Y:S02]  /*04f0*/  LEA R97, R89.reuse, UR5, 0x4 ;  /* 0x0000000559617c11 */ /* 0x040fe4000f8e20ff */
[----:B------:R-:W-:-:S04]  /*0500*/  SHF.L.U32 R93, R89, 0x5, RZ ;  /* 0x00000005595d7819 */ /* 0x000fc800000006ff */
[----:B------:R-:W-:Y:S01]  /*0510*/  LOP3.LUT R93, R93, 0x1e0, RZ, 0xc0, !PT ;  /* 0x000001e05d5d7812 */ /* 0x000fe200078ec0ff */
[----:B---3--:R0:W-:Y:S04]  /*0520*/  STS [R96+UR9], R44 ;  /* 0x0000002c60007988 */ /* 0x0081e80008000809 */
[----:B------:R-:W-:Y:S04]  /*0530*/  STS [R96+UR9+0x200], R45 ;  /* 0x0002002d60007988 */ /* 0x000fe80008000809 */
[----:B------:R-:W-:Y:S04]  /*0540*/  STS [R96+UR9+0x400], R46 ;  /* 0x0004002e60007988 */ /* 0x000fe80008000809 */
[----:B------:R-:W-:Y:S04]  /*0550*/  STS [R96+UR9+0x600], R47 ;  /* 0x0006002f60007988 */ /* 0x000fe80008000809 */
[----:B--2---:R-:W-:Y:S01]  /*0560*/  STS.128 [R97], R48 ;  /* 0x0000003061007388 */ /* 0x004fe20000000c00 */
[----:B------:R-:W-:Y:S01]  /*0570*/  BAR.SYNC.DEFER_BLOCKING 0x0 ;  /* 0x0000000000007b1d */ /* 0x000fe20000010000 */
[----:B0-----:R-:W-:-:S05]  /*0580*/  LOP3.LUT R44, R26, 0x7e0, RZ, 0xc0, !PT ;  /* 0x000007e01a2c7812 */ /* 0x001fca00078ec0ff */
[----:B------:R-:W-:Y:S04]  /*0590*/  LDS.128 R24, [R44+UR9] ;  /* 0x000000092c187984 */ /* 0x000fe80008000c00 */
[----:B------:R-:W0:Y:S04]  /*05a0*/  LDS.128 R28, [R93+UR5] ;  /* 0x000000055d1c7984 */ /* 0x000e280008000c00 */
[----:B------:R-:W1:Y:S04]  /*05b0*/  LDS.128 R32, [R44+UR9+0x10] ;  /* 0x000010092c207984 */ /* 0x000e680008000c00 */
[----:B------:R-:W2:Y:S01]  /*05c0*/  LDS.128 R36, [R93+UR5+0x10] ;  /* 0x000010055d247984 */ /* 0x000ea20008000c00 */
[-C--:B0-----:R-:W-:Y:S01]  /*05d0*/  FFMA R71, R24, R28.reuse, R71 ;  /* 0x0000001c18477223 */ /* 0x081fe20000000047 */
[-C--:B------:R-:W-:Y:S01]  /*05e0*/  FFMA R84, R25, R28.reuse, R84 ;  /* 0x0000001c19547223 */ /* 0x080fe20000000054 */
[-C--:B------:R-:W-:Y:S01]  /*05f0*/  FFMA R61, R26, R28.reuse, R61 ;  /* 0x0000001c1a3d7223 */ /* 0x080fe2000000003d */
[-C--:B------:R-:W-:Y:S01]  /*0600*/  FFMA R66, R27, R28.reuse, R66 ;  /* 0x0000001c1b427223 */ /* 0x080fe20000000042 */
[-C--:B-1----:R-:W-:Y:S01]  /*0610*/  FFMA R23, R32, R28.reuse, R23 ;  /* 0x0000001c20177223 */ /* 0x082fe20000000017 */
[-C--:B------:R-:W-:Y:S01]  /*0620*/  FFMA R8, R33, R28.reuse, R8 ;  /* 0x0000001c21087223 */ /* 0x080fe20000000008 */
[-C--:B------:R-:W-:Y:S01]  /*0630*/  FFMA R3, R34, R28.reuse, R3 ;  /* 0x0000001c22037223 */ /* 0x080fe20000000003 */
[----:B------:R-:W-:Y:S01]  /*0640*/  FFMA R0, R35, R28, R0 ;  /* 0x0000001c23007223 */ /* 0x000fe20000000000 */
[-C--:B------:R-:W-:Y:S01]  /*0650*/  FFMA R77, R24, R29.reuse, R77 ;  /* 0x0000001d184d7223 */ /* 0x080fe2000000004d */
[-C--:B------:R-:W-:Y:S01]  /*0660*/  FFMA R86, R25, R29.reuse, R86 ;  /* 0x0000001d19567223 */ /* 0x080fe20000000056 */
[-C--:B------:R-:W-:Y:S01]  /*0670*/  FFMA R63, R26, R29.reuse, R63 ;  /* 0x0000001d1a3f7223 */ /* 0x080fe2000000003f */
[-C--:B------:R-:W-:Y:S01]  /*0680*/  FFMA R68, R27, R29.reuse, R68 ;  /* 0x0000001d1b447223 */ /* 0x080fe20000000044 */
[-C--:B------:R-:W-:Y:S01]  /*0690*/  FFMA R41, R32, R29.reuse, R41 ;  /* 0x0000001d20297223 */ /* 0x080fe20000000029 */
        /* <DEDUP_REMOVED lines=19> */
[C---:B--2---:R-:W-:Y:S01]  /*07d0*/  FFMA R31, R32.reuse, R36, R19 ;  /* 0x00000024201f7223 */ /* 0x044fe20000000013 */
[C---:B------:R-:W-:Y:S01]  /*07e0*/  FFMA R56, R32.reuse, R37, R56 ;  /* 0x0000002520387223 */ /* 0x040fe20000000038 */
[C---:B------:R-:W-:Y:S01]  /*07f0*/  FFMA R21, R32.reuse, R38, R21 ;  /* 0x0000002620157223 */ /* 0x040fe20000000015 */
[----:B------:R-:W-:Y:S01]  /*0800*/  FFMA R32, R32, R39, R58 ;  /* 0x0000002720207223 */ /* 0x000fe2000000003a */
[-C--:B------:R-:W-:Y:S01]  /*0810*/  FFMA R92, R24, R37.reuse, R92 ;  /* 0x00000025185c7223 */ /* 0x080fe2000000005c */
[-C--:B------:R-:W-:Y:S01]  /*0820*/  FFMA R80, R25, R37.reuse, R80 ;  /* 0x0000002519507223 */ /* 0x080fe20000000050 */
[-C--:B------:R-:W-:Y:S01]  /*0830*/  FFMA R74, R26, R37.reuse, R74 ;  /* 0x000000251a4a7223 */ /* 0x080fe2000000004a */
[-C--:B------:R-:W-:Y:S01]  /*0840*/  FFMA R62, R27, R37.reuse, R62 ;  /* 0x000000251b3e7223 */ /* 0x080fe2000000003e */
[C---:B------:R-:W-:Y:S01]  /*0850*/  FFMA R58, R33.reuse, R36, R16 ;  /* 0x00000024213a7223 */ /* 0x040fe20000000010 */
[C---:B------:R-:W-:Y:S01]  /*0860*/  FFMA R96, R33.reuse, R37, R18 ;  /* 0x0000002521607223 */ /* 0x040fe20000000012 */
[C---:B------:R-:W-:Y:S01]  /*0870*/  FFMA R11, R33.reuse, R38, R11 ;  /* 0x00000026210b7223 */ /* 0x040fe2000000000b */
[----:B------:R-:W-:Y:S01]  /*0880*/  FFMA R22, R33, R39, R22 ;  /* 0x0000002721167223 */ /* 0x000fe20000000016 */
[-C--:B------:R-:W-:Y:S01]  /*0890*/  FFMA R20, R34, R37.reuse, R20 ;  /* 0x0000002522147223 */ /* 0x080fe20000000014 */
[----:B------:R-:W-:Y:S01]  /*08a0*/  FFMA R52, R35, R37, R52 ;  /* 0x0000002523347223 */ /* 0x000fe20000000034 */
[C---:B------:R-:W-:Y:S01]  /*08b0*/  FFMA R73, R24.reuse, R36, R73 ;  /* 0x0000002418497223 */ /* 0x040fe20000000049 */
[C---:B------:R-:W-:Y:S01]  /*08c0*/  FFMA R75, R24.reuse, R38, R75 ;  /* 0x00000026184b7223 */ /* 0x040fe2000000004b */
[-C--:B------:R-:W-:Y:S01]  /*08d0*/  FFMA R50, R24, R39.reuse, R79 ;  /* 0x0000002718327223 */ /* 0x080fe2000000004f */
        /* <DEDUP_REMOVED lines=10> */
[CC--:B------:R-:W-:Y:S01]  /*0980*/  FFMA R47, R34.reuse, R38.reuse, R15 ;  /* 0x00000026222f7223 */ /* 0x0c0fe2000000000f */
[C---:B------:R-:W-:Y:S01]  /*0990*/  FFMA R37, R35.reuse, R38, R17 ;  /* 0x0000002623257223 */ /* 0x040fe20000000011 */
[----:B------:R-:W-:Y:S04]  /*09a0*/  LDS.128 R4, [R44+UR9+0x200] ;  /* 0x000200092c047984 */ /* 0x000fe80008000c00 */
[----:B------:R-:W0:Y:S04]  /*09b0*/  LDS.128 R12, [R93+UR5+0x200] ;  /* 0x000200055d0c7984 */ /* 0x000e280008000c00 */
[----:B------:R-:W1:Y:S04]  /*09c0*/  LDS.128 R24, [R44+UR9+0x210] ;  /* 0x000210092c187984 */ /* 0x000e680008000c00 */
[----:B------:R-:W2:Y:S01]  /*09d0*/  LDS.128 R16, [R93+UR5+0x210] ;  /* 0x000210055d107984 */ /* 0x000ea20008000c00 */
[-C--:B------:R-:W-:Y:S01]  /*09e0*/  FFMA R34, R34, R39.reuse, R40 ;  /* 0x0000002722227223 */ /* 0x080fe20000000028 */
[C---:B------:R-:W-:Y:S01]  /*09f0*/  FFMA R36, R35.reuse, R36, R42 ;  /* 0x0000002423247223 */ /* 0x040fe2000000002a */
[----:B------:R-:W-:Y:S01]  /*0a00*/  FFMA R54, R35, R39, R54 ;  /* 0x0000002723367223 */ /* 0x000fe20000000036 */
        /* <DEDUP_REMOVED lines=36> */
[C---:B------:R-:W-:Y:S01]  /*0c50*/  FFMA R78, R5.reuse, R16, R78 ;  /* 0x00000010054e7223 */ /* 0x040fe2000000004e */
        /* <DEDUP_REMOVED lines=27> */
[----:B------:R-:W-:Y:S04]  /*0e10*/  LDS.128 R4, [R44+UR9+0x400] ;  /* 0x000400092c047984 */ /* 0x000fe80008000c00 */
[----:B------:R-:W0:Y:S04]  /*0e20*/  LDS.128 R12, [R93+UR5+0x400] ;  /* 0x000400055d0c7984 */ /* 0x000e280008000c00 */
[----:B------:R-:W1:Y:S04]  /*0e30*/  LDS.128 R28, [R44+UR9+0x410] ;  /* 0x000410092c1c7984 */ /* 0x000e680008000c00 */
[----:B------:R-:W2:Y:S04]  /*0e40*/  LDS.128 R16, [R93+UR5+0x410] ;  /* 0x000410055d107984 */ /* 0x000ea80008000c00 */
[----:B------:R-:W-:Y:S01]  /*0e50*/  LDS.128 R24, [R44+UR9+0x610] ;  /* 0x000610092c187984 */ /* 0x000fe20008000c00 */
        /* <DEDUP_REMOVED lines=67> */
[----:B------:R-:W-:Y:S01]  /*1290*/  LDS.128 R28, [R44+UR9+0x810] ;  /* 0x000810092c1c7984 */ /* 0x000fe20008000c00 */
[-C--:B0-----:R-:W-:Y:S01]  /*12a0*/  FFMA R71, R4, R12.reuse, R71 ;  /* 0x0000000c04477223 */ /* 0x081fe20000000047 */
        /* <DEDUP_REMOVED lines=31> */
[C---:B-1----:R-:W-:Y:S01]  /*14a0*/  FFMA R73, R4.reuse, R16, R73 ;  /* 0x0000001004497223 */ /* 0x042fe20000000049 */
        /* <DEDUP_REMOVED lines=99> */
[----:B------:R-:W0:Y:S04]  /*1ae0*/  LDS.128 R12, [R93+UR5+0xa00] ;  /* 0x000a00055d0c7984 */ /* 0x000e280008000c00 */
[----:B------:R-:W1:Y:S04]  /*1af0*/  LDS.128 R16, [R93+UR5+0xa10] ;  /* 0x000a10055d107984 */ /* 0x000e680008000c00 */
[----:B------:R-:W2:Y:S04]  /*1b00*/  LDS.128 R4, [R44+UR9+0xa00] ;  /* 0x000a00092c047984 */ /* 0x000ea80008000c00 */
[----:B------:R-:W-:Y:S01]  /*1b10*/  LDS.128 R28, [R93+UR5+0xc00] ;  /* 0x000c00055d1c7984 */ /* 0x000fe20008000c00 */
[C---:B0-----:R-:W-:Y:S01]  /*1b20*/  FFMA R23, R24.reuse, R12, R23 ;  /* 0x0000000c18177223 */ /* 0x041fe20000000017 */
[C---:B------:R-:W-:Y:S01]  /*1b30*/  FFMA R41, R24.reuse, R13, R41 ;  /* 0x0000000d18297223 */ /* 0x040fe20000000029 */
[C---:B------:R-:W-:Y:S01]  /*1b40*/  FFMA R43, R24.reuse, R14, R43 ;  /* 0x0000000e182b7223 */ /* 0x040fe2000000002b */
[C---:B------:R-:W-:Y:S01]  /*1b50*/  FFMA R53, R24.reuse, R15, R53 ;  /* 0x0000000f18357223 */ /* 0x040fe20000000035 */
[C---:B-1----:R-:W-:Y:S01]  /*1b60*/  FFMA R49, R24.reuse, R16, R39 ;  /* 0x0000001018317223 */ /* 0x042fe20000000027 */
[C---:B------:R-:W-:Y:S01]  /*1b70*/  FFMA R56, R24.reuse, R17, R56 ;  /* 0x0000001118387223 */ /* 0x040fe20000000038 */
[C---:B------:R-:W-:Y:S01]  /*1b80*/  FFMA R21, R24.reuse, R18, R21 ;  /* 0x0000001218157223 */ /* 0x040fe20000000015 */
[----:B------:R-:W-:Y:S01]  /*1b90*/  FFMA R32, R24, R19, R32 ;  /* 0x0000001318207223 */ /* 0x000fe20000000020 */
[----:B------:R-:W-:Y:S01]  /*1ba0*/  FFMA R24, R25, R16, R58 ;  /* 0x0000001019187223 */ /* 0x000fe2000000003a */
[-C--:B--2---:R-:W-:Y:S01]  /*1bb0*/  FFMA R71, R4, R12.reuse, R71 ;  /* 0x0000000c04477223 */ /* 0x084fe20000000047 */
        /* <DEDUP_REMOVED lines=42> */
[-C--:B------:R-:W-:Y:S01]  /*1e60*/  FFMA R64, R7, R19.reuse, R64 ;  /* 0x0000001307407223 */ /* 0x080fe20000000040 */
[C---:B------:R-:W-:Y:S01]  /*1e70*/  FFMA R58, R27.reuse, R16, R36 ;  /* 0x000000101b3a7223 */ /* 0x040fe20000000024 */
[-C--:B------:R-:W-:Y:S01]  /*1e80*/  FFMA R79, R27, R18.reuse, R37 ;  /* 0x000000121b4f7223 */ /* 0x080fe20000000025 */
[----:B------:R-:W0:Y:S04]  /*1e90*/  LDS.128 R12, [R44+UR9+0xc00] ;  /* 0x000c00092c0c7984 */ /* 0x000e280008000c00 */
[----:B------:R-:W1:Y:S04]  /*1ea0*/  LDS.128 R4, [R44+UR9+0xc10] ;  /* 0x000c10092c047984 */ /* 0x000e680008000c00 */
[----:B------:R-:W2:Y:S01]  /*1eb0*/  LDS.128 R36, [R93+UR5+0xc10] ;  /* 0x000c10055d247984 */ /* 0x000ea20008000c00 */
[C---:B------:R-:W-:Y:S01]  /*1ec0*/  FFMA R51, R25.reuse, R18, R11 ;  /* 0x0000001219337223 */ /* 0x040fe2000000000b */
[C---:B------:R-:W-:Y:S01]  /*1ed0*/  FFMA R98, R25.reuse, R19, R22 ;  /* 0x0000001319627223 */ /* 0x040fe20000000016 */
[-C--:B------:R-:W-:Y:S01]  /*1ee0*/  FFMA R96, R25, R17.reuse, R96 ;  /* 0x0000001119607223 */ /* 0x080fe20000000060 */
[C---:B------:R-:W-:Y:S01]  /*1ef0*/  FFMA R11, R26.reuse, R16, R33 ;  /* 0x000000101a0b7223 */ /* 0x040fe20000000021 */
[C---:B------:R-:W-:Y:S01]  /*1f00*/  FFMA R20, R26.reuse, R17, R20 ;  /* 0x000000111a147223 */ /* 0x040fe20000000014 */
[C---:B------:R-:W-:Y:S01]  /*1f10*/  FFMA R47, R26.reuse, R18, R47 ;  /* 0x000000121a2f7223 */ /* 0x040fe2000000002f */
[----:B------:R-:W-:Y:S01]  /*1f20*/  FFMA R22, R26, R19, R34 ;  /* 0x000000131a167223 */ /* 0x000fe20000000022 */
[C---:B------:R-:W-:Y:S01]  /*1f30*/  FFMA R52, R27.reuse, R17, R52 ;  /* 0x000000111b347223 */ /* 0x040fe20000000034 */
[----:B------:R-:W-:-:S02]  /*1f40*/  FFMA R54, R27, R19, R54 ;  /* 0x000000131b367223 */ /* 0x000fc40000000036 */
        /* <DEDUP_REMOVED lines=33> */
[----:B--2---:R-:W-:Y:S01]  /*2160*/  FFMA R102, R4, R39, R32 ;  /* 0x0000002704667223 */ /* 0x004fe20000000020 */
[----:B------:R-:W-:Y:S01]  /*2170*/  FFMA R100, R5, R36, R24 ;  /* 0x0000002405647223 */ /* 0x000fe20000000018 */
[----:B------:R-:W0:Y:S04]  /*2180*/  LDS.128 R32, [R93+UR5+0xe00] ;  /* 0x000e00055d207984 */ /* 0x000e280008000c00 */
[----:B------:R-:W1:Y:S04]  /*2190*/  LDS.128 R24, [R44+UR9+0xe10] ;  /* 0x000e10092c187984 */ /* 0x000e680008000c00 */
[----:B------:R-:W2:Y:S01]  /*21a0*/  LDS.128 R28, [R93+UR5+0xe10] ;  /* 0x000e10055d1c7984 */ /* 0x000ea20008000c00 */
[----:B------:R-:W-:-:S02]  /*21b0*/  UIADD3 UR4, UPT, UPT, UR4, 0x8, URZ ;  /* 0x0000000804047890 */ /* 0x000fc4000fffe0ff */
[----:B------:R-:W-:Y:S02]  /*21c0*/  USHF.L.U32 UR6, UR13, 0x3, URZ ;  /* 0x000000030d067899 */ /* 0x000fe400080006ff */
[----:B------:R-:W-:Y:S01]  /*21d0*/  UISETP.GE.AND UP0, UPT, UR4, UR12, UPT ;  /* 0x0000000c0400728c */ /* 0x000fe2000bf06270 */
[C---:B------:R-:W-:Y:S01]  /*21e0*/  FFMA R96, R5.reuse, R37, R96 ;  /* 0x0000002505607223 */ /* 0x040fe20000000060 */
[C---:B------:R-:W-:Y:S01]  /*21f0*/  FFMA R51, R5.reuse, R38, R51 ;  /* 0x0000002605337223 */ /* 0x040fe20000000033 */
[----:B------:R-:W-:Y:S01]  /*2200*/  FFMA R98, R5, R39, R98 ;  /* 0x0000002705627223 */ /* 0x000fe20000000062 */
[C---:B------:R-:W-:Y:S01]  /*2210*/  FFMA R78, R13.reuse, R36, R78 ;  /* 0x000000240d4e7223 */ /* 0x040fe2000000004e */
[C---:B------:R-:W-:Y:S01]  /*2220*/  FFMA R80, R13.reuse, R37, R80 ;  /* 0x000000250d507223 */ /* 0x040fe20000000050 */
[C---:B------:R-:W-:Y:S01]  /*2230*/  FFMA R69, R13.reuse, R38, R69 ;  /* 0x000000260d457223 */ /* 0x040fe20000000045 */
[----:B------:R-:W-:Y:S01]  /*2240*/  FFMA R82, R13, R39, R82 ;  /* 0x000000270d527223 */ /* 0x000fe20000000052 */
[----:B------:R-:W-:Y:S01]  /*2250*/  MOV R5, UR6 ;  /* 0x0000000600057c02 */ /* 0x000fe20008000f00 */
        /* <DEDUP_REMOVED lines=12> */
[CC--:B------:R-:W-:Y:S01]  /*2320*/  FFMA R49, R4.reuse, R36.reuse, R49 ;  /* 0x0000002404317223 */ /* 0x0c0fe20000000031 */
[-C--:B------:R-:W-:Y:S01]  /*2330*/  FFMA R56, R4, R37.reuse, R56 ;  /* 0x0000002504387223 */ /* 0x080fe20000000038 */
[C---:B------:R-:W-:Y:S01]  /*2340*/  FFMA R13, R6.reuse, R36, R11 ;  /* 0x00000024060d7223 */ /* 0x040fe2000000000b */
[-C--:B------:R-:W-:Y:S01]  /*2350*/  FFMA R20, R6, R37.reuse, R20 ;  /* 0x0000002506147223 */ /* 0x080fe20000000014 */
[C---:B------:R-:W-:Y:S01]  /*2360*/  FFMA R52, R7.reuse, R37, R52 ;  /* 0x0000002507347223 */ /* 0x040fe20000000034 */
[-C--:B------:R-:W-:Y:S01]  /*2370*/  FFMA R21, R4, R38.reuse, R21 ;  /* 0x0000002604157223 */ /* 0x080fe20000000015 */
[C---:B------:R-:W-:Y:S01]  /*2380*/  FFMA R47, R6.reuse, R38, R47 ;  /* 0x00000026062f7223 */ /* 0x040fe2000000002f */
[-C--:B------:R-:W-:Y:S01]  /*2390*/  FFMA R104, R6, R39.reuse, R22 ;  /* 0x0000002706687223 */ /* 0x080fe20000000016 */
[C---:B------:R-:W-:Y:S01]  /*23a0*/  FFMA R36, R7.reuse, R36, R58 ;  /* 0x0000002407247223 */ /* 0x040fe2000000003a */
[C---:B------:R-:W-:Y:S01]  /*23b0*/  FFMA R37, R7.reuse, R38, R79 ;  /* 0x0000002607257223 */ /* 0x040fe2000000004f */
[----:B------:R-:W-:Y:S01]  /*23c0*/  FFMA R54, R7, R39, R54 ;  /* 0x0000002707367223 */ /* 0x000fe20000000036 */
[----:B------:R-:W-:Y:S01]  /*23d0*/  IADD3 R87, P0, PT, R87, 0x20, RZ ;  /* 0x0000002057577810 */ /* 0x000fe20007f1e0ff */
[----:B------:R-:W-:-:S04]  /*23e0*/  IMAD.WIDE R94, R5, 0x4, R94 ;  /* 0x00000004055e7825 */ /* 0x000fc800078e025e */
[-C--:B0-----:R-:W-:Y:S01]  /*23f0*/  FFMA R71, R16, R32.reuse, R71 ;  /* 0x0000002010477223 */ /* 0x081fe20000000047 */
[-C--:B------:R-:W-:Y:S01]  /*2400*/  FFMA R84, R17, R32.reuse, R84 ;  /* 0x0000002011547223 */ /* 0x080fe20000000054 */
[-C--:B------:R-:W-:Y:S01]  /*2410*/  FFMA R61, R18, R32.reuse, R61 ;  /* 0x00000020123d7223 */ /* 0x080fe2000000003d */
[----:B------:R-:W-:Y:S01]  /*2420*/  FFMA R66, R19, R32, R66 ;  /* 0x0000002013427223 */ /* 0x000fe20000000042 */
[-C--:B------:R-:W-:Y:S01]  /*2430*/  FFMA R77, R16, R33.reuse, R77 ;  /* 0x00000021104d7223 */ /* 0x080fe2000000004d */
[-C--:B------:R-:W-:Y:S01]  /*2440*/  FFMA R86, R17, R33.reuse, R86 ;  /* 0x0000002111567223 */ /* 0x080fe20000000056 */
[-C--:B------:R-:W-:Y:S01]  /*2450*/  FFMA R63, R18, R33.reuse, R63 ;  /* 0x00000021123f7223 */ /* 0x080fe2000000003f */
[-C--:B------:R-:W-:Y:S01]  /*2460*/  FFMA R68, R19, R33.reuse, R68 ;  /* 0x0000002113447223 */ /* 0x080fe20000000044 */
[----:B-1----:R-:W-:Y:S01]  /*2470*/  FFMA R14, R25, R33, R42 ;  /* 0x00000021190e7223 */ /* 0x002fe2000000002a */
        /* <DEDUP_REMOVED lines=25> */
[-C--:B------:R-:W-:Y:S01]  /*2610*/  FFMA R23, R24, R32.reuse, R23 ;  /* 0x0000002018177223 */ /* 0x080fe20000000017 */
[-C--:B------:R-:W-:Y:S01]  /*2620*/  FFMA R8, R25, R32.reuse, R8 ;  /* 0x0000002019087223 */ /* 0x080fe20000000008 */
[-C--:B------:R-:W-:Y:S01]  /*2630*/  FFMA R3, R26, R32.reuse, R3 ;  /* 0x000000201a037223 */ /* 0x080fe20000000003 */
[C---:B------:R-:W-:Y:S01]  /*2640*/  FFMA R0, R27.reuse, R32, R0 ;  /* 0x000000201b007223 */ /* 0x040fe20000000000 */
[-C--:B------:R-:W-:Y:S01]  /*2650*/  FFMA R41, R24, R33.reuse, R41 ;  /* 0x0000002118297223 */ /* 0x080fe20000000029 */
[-C--:B------:R-:W-:Y:S01]  /*2660*/  FFMA R9, R26, R33.reuse, R9 ;  /* 0x000000211a097223 */ /* 0x080fe20000000009 */
        /* <DEDUP_REMOVED lines=24> */
[----:B------:R-:W-:Y:S01]  /*27f0*/  IADD3.X R85, PT, PT, RZ, R85, RZ, P0, !PT ;  /* 0x00000055ff557210 */ /* 0x000fe200007fe4ff */
[----:B------:R-:W-:Y:S06]  /*2800*/  BAR.SYNC.DEFER_BLOCKING 0x0 ;  /* 0x0000000000007b1d */ /* 0x000fec0000010000 */
[----:B------:R-:W-:Y:S05]  /*2810*/  BRA.U !UP0, `(.L_x_1) ;  /* 0xffffffdd08087547 */ /* 0x000fea000b83ffff */
.L_x_0:
[----:B------:R-:W0:Y:S01]  /*2820*/  LDCU UR9, c[0x0][0x384] ;  /* 0x00007080ff0977ac */ /* 0x000e220008000800 */
[----:B------:R-:W-:Y:S02]  /*2830*/  SHF.R.U32.HI R24, RZ, 0x1, R89 ;  /* 0x00000001ff187819 */ /* 0x000fe40000011659 */
[----:B------:R-:W-:Y:S01]  /*2840*/  SHF.L.U32 R89, R89, 0x3, RZ ;  /* 0x0000000359597819 */ /* 0x000fe200000006ff */
[----:B------:R-:W2:Y:S01]  /*2850*/  LDCU.64 UR12, c[0x0][0x3a8] ;  /* 0x00007500ff0c77ac */ /* 0x000ea20008000a00 */
[----:B------:R-:W-:Y:S02]  /*2860*/  LOP3.LUT R24, R24, 0x1f8, RZ, 0xc0, !PT ;  /* 0x000001f818187812 */ /* 0x000fe400078ec0ff */
[----:B------:R-:W-:Y:S01]  /*2870*/  LOP3.LUT R89, R89, 0x78, RZ, 0xc0, !PT ;  /* 0x0000007859597812 */ /* 0x000fe200078ec0ff */
[----:B------:R-:W3:Y:S01]  /*2880*/  LDCU UR6, c[0x0][0x38c] ;  /* 0x00007180ff0677ac */ /* 0x000ee20008000800 */
[----:B0-----:R-:W-:-:S03]  /*2890*/  UIMAD UR4, UR8, UR9, UR7 ;  /* 0x00000009080472a4 */ /* 0x001fc6000f8e0207 */
[----:B------:R-:W-:Y:S01]  /*28a0*/  IMAD R89, R24, UR9, R89 ;  /* 0x0000000918597c24 */ /* 0x000fe2000f8e0259 */
[----:B------:R-:W0:Y:S01]  /*28b0*/  LDCU UR7, c[0x0][0x3a0] ;  /* 0x00007400ff0777ac */ /* 0x000e220008000800 */
[----:B------:R-:W-:-:S04]  /*28c0*/  USHF.L.U32 UR4, UR4, 0x7, URZ ;  /* 0x0000000704047899 */ /* 0x000fc800080006ff */
[----:B------:R-:W-:Y:S02]  /*28d0*/  USHF.R.S32.HI UR5, URZ, 0x1f, UR4 ;  /* 0x0000001fff057899 */ /* 0x000fe40008011404 */
[----:B------:R-:W-:-:S04]  /*28e0*/  IADD3 R24, P0, PT, R89, UR4, RZ ;  /* 0x0000000459187c10 */ /* 0x000fc8000ff1e0ff */
[----:B------:R-:W-:Y:S02]  /*28f0*/  LEA.HI.X.SX32 R25, R89, UR5, 0x1, P0 ;  /* 0x0000000559197c11 */ /* 0x000fe400080f0eff */
[----:B--2---:R-:W-:-:S04]  /*2900*/  LEA R44, P0, R24, UR12, 0x2 ;  /* 0x0000000c182c7c11 */ /* 0x004fc8000f8010ff */
[----:B------:R-:W-:-:S05]  /*2910*/  LEA.HI.X R45, R24, UR13, R25, 0x2, P0 ;  /* 0x0000000d182d7c11 */ /* 0x000fca00080f1419 */
[----:B-1----:R-:W0:Y:S04]  /*2920*/  LDG.E.128 R28, desc[UR10][R44.64] ;  /* 0x0000000a2c1c7981 */ /* 0x002e28000c1e1d00 */
[----:B------:R-:W2:Y:S01]  /*2930*/  LDG.E.128 R24, desc[UR10][R44.64+0x10] ;  /* 0x0000100a2c187981 */ /* 0x000ea2000c1e1d00 */
[----:B------:R-:W-:Y:S01]  /*2940*/  IADD3 R36, PT, PT, R89, UR9, RZ ;  /* 0x0000000959247c10 */ /* 0x000fe2000fffe0ff */
[----:B---3--:R-:W-:Y:S01]  /*2950*/  FMUL R71, R71, UR6 ;  /* 0x0000000647477c20 */ /* 0x008fe20008400000 */
[----:B------:R-:W-:Y:S01]  /*2960*/  FMUL R81, R81, UR6 ;  /* 0x0000000651517c20 */ /* 0x000fe20008400000 */
[----:B------:R-:W-:Y:S01]  /*2970*/  FMUL R34, R83, UR6 ;  /* 0x0000000653227c20 */ /* 0x000fe20008400000 */
[----:B------:R-:W-:Y:S01]  /*2980*/  IADD3 R32, P0, PT, R36, UR4, RZ ;  /* 0x0000000424207c10 */ /* 0x000fe2000ff1e0ff */
[----:B------:R-:W-:Y:S01]  /*2990*/  FMUL R73, R73, UR6 ;  /* 0x0000000649497c20 */ /* 0x000fe20008400000 */
[----:B------:R-:W-:Y:S01]  /*29a0*/  FMUL R92, R92, UR6 ;  /* 0x000000065c5c7c20 */ /* 0x000fe20008400000 */
[----:B------:R-:W-:Y:S01]  /*29b0*/  FMUL R75, R75, UR6 ;  /* 0x000000064b4b7c20 */ /* 0x000fe20008400000 */
[----:B------:R-:W-:-:S02]  /*29c0*/  LEA.HI.X.SX32 R33, R36, UR5, 0x1, P0 ;  /* 0x0000000524217c11 */ /* 0x000fc400080f0eff */
[----:B------:R-:W-:-:S04]  /*29d0*/  LEA R38, P0, R32, UR12, 0x2 ;  /* 0x0000000c20267c11 */ /* 0x000fc8000f8010ff */
[----:B------:R-:W-:Y:S01]  /*29e0*/  LEA.HI.X R39, R32, UR13, R33, 0x2, P0 ;  /* 0x0000000d20277c11 */ /* 0x000fe200080f1421 */
[----:B------:R-:W-:-:S04]  /*29f0*/  FMUL R32, R77, UR6 ;  /* 0x000000064d207c20 */ /* 0x000fc80008400000 */
[----:B0-----:R-:W-:Y:S01]  /*2a00*/  FFMA R29, R29, UR7, R32 ;  /* 0x000000071d1d7c23 */ /* 0x001fe20008000020 */
[----:B------:R-:W-:Y:S01]  /*2a10*/  FMUL R32, R79, UR6 ;  /* 0x000000064f207c20 */ /* 0x000fe20008400000 */
[----:B------:R-:W-:Y:S01]  /*2a20*/  FFMA R28, R28, UR7, R71 ;  /* 0x000000071c1c7c23 */ /* 0x000fe20008000047 */
[----:B------:R-:W-:Y:S01]  /*2a30*/  FFMA R30, R30, UR7, R81 ;  /* 0x000000071e1e7c23 */ /* 0x000fe20008000051 */
[----:B------:R-:W-:Y:S01]  /*2a40*/  FFMA R31, R31, UR7, R34 ;  /* 0x000000071f1f7c23 */ /* 0x000fe20008000022 */
[----:B--2---:R-:W-:Y:S01]  /*2a50*/  FFMA R24, R24, UR7, R73 ;  /* 0x0000000718187c23 */ /* 0x004fe20008000049 */
[----:B------:R-:W-:Y:S01]  /*2a60*/  FFMA R25, R25, UR7, R92 ;  /* 0x0000000719197c23 */ /* 0x000fe2000800005c */
[----:B------:R-:W-:Y:S01]  /*2a70*/  FFMA R26, R26, UR7, R75 ;  /* 0x000000071a1a7c23 */ /* 0x000fe2000800004b */
[----:B------:R-:W-:Y:S01]  /*2a80*/  FFMA R27, R27, UR7, R32 ;  /* 0x000000071b1b7c23 */ /* 0x000fe20008000020 */
[----:B------:R-:W-:Y:S04]  /*2a90*/  STG.E.128 desc[UR10][R44.64], R28 ;  /* 0x0000001c2c007986 */ /* 0x000fe8000c101d0a */
[----:B------:R0:W-:Y:S04]  /*2aa0*/  STG.E.128 desc[UR10][R44.64+0x10], R24 ;  /* 0x000010182c007986 */ /* 0x0001e8000c101d0a */
[----:B------:R-:W2:Y:S01]  /*2ab0*/  LDG.E.128 R32, desc[UR10][R38.64] ;  /* 0x0000000a26207981 */ /* 0x000ea2000c1e1d00 */
[----:B------:R-:W-:Y:S01]  /*2ac0*/  IADD3 R48, PT, PT, R36, 0x4, RZ ;  /* 0x0000000424307810 */ /* 0x000fe20007ffe0ff */
[----:B------:R-:W-:Y:S01]  /*2ad0*/  FMUL R37, R84, UR6 ;  /* 0x0000000654257c20 */ /* 0x000fe20008400000 */
[----:B------:R-:W-:Y:S01]  /*2ae0*/  FMUL R86, R86, UR6 ;  /* 0x0000000656567c20 */ /* 0x000fe20008400000 */
[----:B------:R-:W-:Y:S01]  /*2af0*/  FMUL R49, R88, UR6 ;  /* 0x0000000658317c20 */ /* 0x000fe20008400000 */
[----:B------:R-:W-:Y:S01]  /*2b00*/  IADD3 R47, P0, PT, R48, UR4, RZ ;  /* 0x00000004302f7c10 */ /* 0x000fe2000ff1e0ff */
[----:B------:R-:W-:-:S03]  /*2b10*/  FMUL R90, R90, UR6 ;  /* 0x000000065a5a7c20 */ /* 0x000fc60008400000 */
[----:B------:R-:W-:Y:S02]  /*2b20*/  LEA.HI.X.SX32 R50, R48, UR5, 0x1, P0 ;  /* 0x0000000530327c11 */ /* 0x000fe400080f0eff */
[----:B------:R-:W-:-:S04]  /*2b30*/  LEA R46, P0, R47, UR12, 0x2 ;  /* 0x0000000c2f2e7c11 */ /* 0x000fc8000f8010ff */
[----:B------:R-:W-:Y:S01]  /*2b40*/  LEA.HI.X R47, R47, UR13, R50, 0x2, P0 ;  /* 0x0000000d2f2f7c11 */ /* 0x000fe200080f1432 */
[----:B--2---:R-:W-:Y:S01]  /*2b50*/  FFMA R32, R32, UR7, R37 ;  /* 0x0000000720207c23 */ /* 0x004fe20008000025 */
[----:B------:R-:W-:Y:S01]  /*2b60*/  FFMA R33, R33, UR7, R86 ;  /* 0x0000000721217c23 */ /* 0x000fe20008000056 */
[----:B------:R-:W-:Y:S01]  /*2b70*/  FFMA R34, R34, UR7, R49 ;  /* 0x0000000722227c23 */ /* 0x000fe20008000031 */
[----:B------:R-:W-:-:S05]  /*2b80*/  FFMA R35, R35, UR7, R90 ;  /* 0x0000000723237c23 */ /* 0x000fca000800005a */
[----:B------:R1:W-:Y:S04]  /*2b90*/  STG.E.128 desc[UR10][R38.64], R32 ;  /* 0x0000002026007986 */ /* 0x0003e8000c101d0a */
[----:B0-----:R-:W2:Y:S01]  /*2ba0*/  LDG.E.128 R24, desc[UR10][R46.64] ;  /* 0x0000000a2e187981 */ /* 0x001ea2000c1e1d00 */
[----:B------:R-:W-:Y:S01]  /*2bb0*/  IADD3 R44, PT, PT, R36, UR9, RZ ;  /* 0x00000009242c7c10 */ /* 0x000fe2000fffe0ff */
        /* <DEDUP_REMOVED lines=13> */
[----:B------:R-:W2:Y:S01]  /*2c90*/  LDG.E.128 R28, desc[UR10][R36.64] ;  /* 0x0000000a241c7981 */ /* 0x000ea2000c1e1d00 */
[----:B------:R-:W-:Y:S01]  /*2ca0*/  IADD3 R48, PT, PT, R48, UR9, RZ ;  /* 0x0000000930307c10 */ /* 0x000fe2000fffe0ff */
[----:B------:R-:W-:Y:S01]  /*2cb0*/  FMUL R61, R61, UR6 ;  /* 0x000000063d3d7c20 */ /* 0x000fe20008400000 */
[----:B------:R-:W-:Y:S01]  /*2cc0*/  FMUL R65, R65, UR6 ;  /* 0x0000000641417c20 */ /* 0x000fe20008400000 */
[----:B-1----:R-:W-:Y:S01]  /*2cd0*/  FMUL R38, R67, UR6 ;  /* 0x0000000643267c20 */ /* 0x002fe20008400000 */
[----:B------:R-:W-:-:S04]  /*2ce0*/  IADD3 R33, P0, PT, R48, UR4, RZ ;  /* 0x0000000430217c10 */ /* 0x000fc8000ff1e0ff */
[----:B------:R-:W-:Y:S02]  /*2cf0*/  LEA.HI.X.SX32 R34, R48, UR5, 0x1, P0 ;  /* 0x0000000530227c11 */ /* 0x000fe400080f0eff */
[----:B------:R-:W-:-:S04]  /*2d00*/  LEA R32, P0, R33, UR12, 0x2 ;  /* 0x0000000c21207c11 */ /* 0x000fc8000f8010ff */
[----:B------:R-:W-:Y:S01]  /*2d10*/  LEA.HI.X R33, R33, UR13, R34, 0x2, P0 ;  /* 0x0000000d21217c11 */ /* 0x000fe200080f1422 */
[----:B------:R-:W-:Y:S01]  /*2d20*/  FMUL R34, R63, UR6 ;  /* 0x000000063f227c20 */ /* 0x000fe20008400000 */
[----:B--2---:R-:W-:-:S03]  /*2d30*/  FFMA R28, R28, UR7, R61 ;  /* 0x000000071c1c7c23 */ /* 0x004fc6000800003d */
        /* <DEDUP_REMOVED lines=19> */
[----:B-1----:R-:W2:Y:S01]  /*2e70*/  LDG.E.128 R28, desc[UR10][R34.64] ;  /* 0x0000000a221c7981 */ /* 0x002ea2000c1e1d00 */
        /* <DEDUP_REMOVED lines=69> */
[----:B--2---:R-:W-:Y:S01]  /*32d0*/  FFMA R28, R28, UR7, R19 ;  /* 0x000000071c1c7c23 */ /* 0x004fe20008000013 */
[----:B------:R-:W-:Y:S02]  /*32e0*/  FFMA R29, R29, UR7, R14 ;  /* 0x000000071d1d7c23 */ /* 0x000fe4000800000e */
        /* <DEDUP_REMOVED lines=32> */
[----:B------:R-:W-:Y:S04]  /*34f0*/  STG.E.128 desc[UR10][R34.64], R28 ;  /* 0x0000001c22007986 */ /* 0x000fe8000c101d0a */
[----:B------:R-:W2:Y:S01]  /*3500*/  LDG.E.128 R8, desc[UR10][R18.64] ;  /* 0x0000000a12087981 */ /* 0x000ea2000c1e1d00 */
        /* <DEDUP_REMOVED lines=13> */
[----:B------:R-:W-:Y:S04]  /*35e0*/  STG.E.128 desc[UR10][R18.64], R20 ;  /* 0x0000001412007986 */ /* 0x000fe8000c101d0a */
[----:B0-----:R-:W2:Y:S01]  /*35f0*/  LDG.E.128 R24, desc[UR10][R12.64] ;  /* 0x0000000a0c187981 */ /* 0x001ea2000c1e1d00 */
        /* <DEDUP_REMOVED lines=13> */
[----:B------:R-:W-:Y:S04]  /*36d0*/  STG.E.128 desc[UR10][R12.64], R24 ;  /* 0x000000180c007986 */ /* 0x000fe8000c101d0a */
[----:B------:R-:W2:Y:S01]  /*36e0*/  LDG.E.128 R4, desc[UR10][R8.64] ;  /* 0x0000000a08047981 */ /* 0x000ea2000c1e1d00 */
[----:B------:R-:W-:Y:S01]  /*36f0*/  FMUL R3, R42, UR6 ;  /* 0x000000062a037c20 */ /* 0x000fe20008400000 */
[----:B------:R-:W-:Y:S01]  /*3700*/  FMUL R52, R52, UR6 ;  /* 0x0000000634347c20 */ /* 0x000fe20008400000 */
[----:B------:R-:W-:Y:S01]  /*3710*/  FMUL R17, R17, UR6 ;  /* 0x0000000611117c20 */ /* 0x000fe20008400000 */
[----:B------:R-:W-:Y:S01]  /*3720*/  FMUL R54, R54, UR6 ;  /* 0x0000000636367c20 */ /* 0x000fe20008400000 */
[----:B--2---:R-:W-:Y:S01]  /*3730*/  FFMA R4, R4, UR7, R3 ;  /* 0x0000000704047c23 */ /* 0x004fe20008000003 */
[----:B------:R-:W-:Y:S01]  /*3740*/  FFMA R5, R5, UR7, R52 ;  /* 0x0000000705057c23 */ /* 0x000fe20008000034 */
[----:B------:R-:W-:Y:S01]  /*3750*/  FFMA R6, R6, UR7, R17 ;  /* 0x0000000706067c23 */ /* 0x000fe20008000011 */
[----:B------:R-:W-:-:S05]  /*3760*/  FFMA R7, R7, UR7, R54 ;  /* 0x0000000707077c23 */ /* 0x000fca0008000036 */
[----:B------:R-:W-:Y:S01]  /*3770*/  STG.E.128 desc[UR10][R8.64], R4 ;  /* 0x0000000408007986 */ /* 0x000fe2000c101d0a */
[----:B------:R-:W-:Y:S05]  /*3780*/  EXIT ;  /* 0x000000000000794d */ /* 0x000fea0003800000 */
.L_x_2:
[----:B------:R-:W-:-:S00]  /*3790*/  BRA `(.L_x_2) ;  /* 0xfffffffc00fc7947 */ /* 0x000fc0000383ffff */
[----:B------:R-:W-:-:S00]  /*37a0*/  NOP ;  /* 0x0000000000007918 */ /* 0x000fc00000000000 */
        /* <DEDUP_REMOVED lines=13> */
.L_x_3:


//--------------------- .nv.shared._Z10mysgemm_v4ILi128ELi128ELi8ELi8ELi8EEviiifPfS0_fS0_ --------------------------
	.section	.nv.shared._Z10mysgemm_v4ILi128ELi128ELi8ELi8ELi8EEviiifPfS0_fS0_,"aw",@nobits
	.sectionflags	@""
	.align	4
.nv.shared._Z10mysgemm_v4ILi128ELi128ELi8ELi8ELi8EEviiifPfS0_fS0_:
	.zero		9216


//--------------------- .nv.shared.reserved.0     --------------------------
	.section	.nv.shared.reserved.0,"aw",@nobits
	.weak		__nv_reservedSMEM_offset_0_alias
	.size		__nv_reservedSMEM_offset_0_alias, 0, 64
	.other		__nv_reservedSMEM_offset_0_alias,@"STO_CUDA_RESERVED_SHARED STV_DEFAULT"
__nv_reservedSMEM_offset_0_alias:
	.zero		0
	.zero		64


//--------------------- .nv.constant0._Z10mysgemm_v4ILi128ELi128ELi8ELi8ELi8EEviiifPfS0_fS0_ --------------------------
	.section	.nv.constant0._Z10mysgemm_v4ILi128ELi128ELi8ELi8ELi8EEviiifPfS0_fS0_,"a",@progbits
	.sectionflags	@""
	.align	4
.nv.constant0._Z10mysgemm_v4ILi128ELi128ELi8ELi8ELi8EEviiifPfS0_fS0_:
	.zero		944


//--------------------- SYMBOLS --------------------------

	.type		.nv.reservedSmem.offset0,@object
	.size		.nv.reservedSmem.offset0,0x4
	.type		.nv.reservedSmem.cap,@object
	.size		.nv.reservedSmem.cap,0x4
